	.target	sm_100a

	.elftype	@"ET_EXEC"


//--------------------- .note.nv.tkinfo           --------------------------
	.section	.note.nv.tkinfo,"",@"SHT_NOTE"
	.sectionflags	@"SHF_NOTE_NV_TKINFO"
	.tkinfo
        /*0018*/ 	.word	0x00000002
        /*0030*/ 	.string	""
        /*0030*/ 	.string	"ptxas"
        /*0030*/ 	.string	"Cuda compilation tools, release 13.0, V13.0.88"
        /*0030*/ 	.string	"Build cuda_13.0.r13.0/compiler.36424714_0"
        /*0030*/ 	.string	"-arch sm_100a -m 64 "



//--------------------- .note.nv.cuinfo           --------------------------
	.section	.note.nv.cuinfo,"",@"SHT_NOTE"
	.sectionflags	@"SHF_NOTE_NV_CUINFO"
        /*0018*/ 	.short	0x0002
        /*001a*/ 	.short	0x0064
        /*001c*/ 	.short	0x0082
	.zero		2


//--------------------- .nv.info                  --------------------------
	.section	.nv.info,"",@"SHT_CUDA_INFO"
	.align	4


	//----- nvinfo : EIATTR_REGCOUNT
	.align		4
        /*0000*/ 	.byte	0x04, 0x2f
        /*0002*/ 	.short	(.L_21 - .L_20)
	.align		4
.L_20:
        /*0004*/ 	.word	index@(_ZN7cutlass9reference6device6kernel12BlockForEachINS_6half_tENS1_6detail17RandomUniformFuncIS4_EEEEvPT_mNT0_6ParamsE)
        /*0008*/ 	.word	0x00000020


	//----- nvinfo : EIATTR_FRAME_SIZE
	.align		4
.L_21:
        /*000c*/ 	.byte	0x04, 0x11
        /*000e*/ 	.short	(.L_23 - .L_22)
	.align		4
.L_22:
        /*0010*/ 	.word	index@(_ZN7cutlass9reference6device6kernel12BlockForEachINS_6half_tENS1_6detail17RandomUniformFuncIS4_EEEEvPT_mNT0_6ParamsE)
        /*0014*/ 	.word	0x00000060


	//----- nvinfo : EIATTR_REGCOUNT
	.align		4
.L_23:
        /*0018*/ 	.byte	0x04, 0x2f
        /*001a*/ 	.short	(.L_25 - .L_24)
	.align		4
.L_24:
        /*001c*/ 	.word	index@(_ZN7cutlass9reference6device6kernel17GemmPlanarComplexINS_6half_tENS_6layout11ColumnMajorES4_S6_S4_S6_ffNS_16NumericConverterIS4_fLNS_15FloatRoundStyleE2EEENS_12multiply_addINS_7complexIfEESC_SC_EEEEvNS_4gemm9GemmCoordENSB_IT5_EENS_22TensorRefPlanarComplexIT_T0_EENS_16ComplexTransformENSI_IT1_T2_EESM_SH_NSI_IT3_T4_EESS_NSB_IT6_EE)
        /*0020*/ 	.word	0x00000054


	//----- nvinfo : EIATTR_FRAME_SIZE
	.align		4
.L_25:
        /*0024*/ 	.byte	0x04, 0x11
        /*0026*/ 	.short	(.L_27 - .L_26)
	.align		4
.L_26:
        /*0028*/ 	.word	index@(_ZN7cutlass9reference6device6kernel17GemmPlanarComplexINS_6half_tENS_6layout11ColumnMajorES4_S6_S4_S6_ffNS_16NumericConverterIS4_fLNS_15FloatRoundStyleE2EEENS_12multiply_addINS_7complexIfEESC_SC_EEEEvNS_4gemm9GemmCoordENSB_IT5_EENS_22TensorRefPlanarComplexIT_T0_EENS_16ComplexTransformENSI_IT1_T2_EESM_SH_NSI_IT3_T4_EESS_NSB_IT6_EE)
        /*002c*/ 	.word	0x00000000


	//----- nvinfo : EIATTR_REGCOUNT
	.align		4
.L_27:
        /*0030*/ 	.byte	0x04, 0x2f
        /*0032*/ 	.short	(.L_29 - .L_28)
	.align		4
.L_28:
        /*0034*/ 	.word	index@(_ZN7cutlass9reference6device6kernel27BlockCompareRelativelyEqualINS_6half_tEEEvPiPKT_S8_mS6_S6_)
        /*0038*/ 	.word	0x0000000b


	//----- nvinfo : EIATTR_FRAME_SIZE
	.align		4
.L_29:
        /*003c*/ 	.byte	0x04, 0x11
        /*003e*/ 	.short	(.L_31 - .L_30)
	.align		4
.L_30:
        /*0040*/ 	.word	index@(_ZN7cutlass9reference6device6kernel27BlockCompareRelativelyEqualINS_6half_tEEEvPiPKT_S8_mS6_S6_)
        /*0044*/ 	.word	0x00000000


	//----- nvinfo : EIATTR_MIN_STACK_SIZE
	.align		4
.L_31:
        /*0048*/ 	.byte	0x04, 0x12
        /*004a*/ 	.short	(.L_33 - .L_32)
	.align		4
.L_32:
        /*004c*/ 	.word	index@(_ZN7cutlass9reference6device6kernel27BlockCompareRelativelyEqualINS_6half_tEEEvPiPKT_S8_mS6_S6_)
        /*0050*/ 	.word	0x00000000


	//----- nvinfo : EIATTR_MIN_STACK_SIZE
	.align		4
.L_33:
        /*0054*/ 	.byte	0x04, 0x12
        /*0056*/ 	.short	(.L_35 - .L_34)
	.align		4
.L_34:
        /*0058*/ 	.word	index@(_ZN7cutlass9reference6device6kernel17GemmPlanarComplexINS_6half_tENS_6layout11ColumnMajorES4_S6_S4_S6_ffNS_16NumericConverterIS4_fLNS_15FloatRoundStyleE2EEENS_12multiply_addINS_7complexIfEESC_SC_EEEEvNS_4gemm9GemmCoordENSB_IT5_EENS_22TensorRefPlanarComplexIT_T0_EENS_16ComplexTransformENSI_IT1_T2_EESM_SH_NSI_IT3_T4_EESS_NSB_IT6_EE)
        /*005c*/ 	.word	0x00000000


	//----- nvinfo : EIATTR_MIN_STACK_SIZE
	.align		4
.L_35:
        /*0060*/ 	.byte	0x04, 0x12
        /*0062*/ 	.short	(.L_37 - .L_36)
	.align		4
.L_36:
        /*0064*/ 	.word	index@(_ZN7cutlass9reference6device6kernel12BlockForEachINS_6half_tENS1_6detail17RandomUniformFuncIS4_EEEEvPT_mNT0_6ParamsE)
        /*0068*/ 	.word	0x00000060
.L_37:


//--------------------- .nv.compat                --------------------------
	.section	.nv.compat,"",@"SHT_CUDA_COMPAT_INFO"
	.align	4
        /*0000*/ 	.byte	0x02, 0x09, 0x01, 0x00, 0x02, 0x02, 0x01, 0x00, 0x02, 0x05, 0x05, 0x00, 0x03, 0x07, 0x01, 0x01
        /*0010*/ 	.byte	0x02, 0x03, 0x00, 0x00, 0x02, 0x06, 0x01, 0x00, 0x04, 0x0b, 0x08, 0x00, 0x01, 0x00, 0x00, 0x00
        /*0020*/ 	.byte	0x00, 0x00, 0x00, 0x00


//--------------------- .nv.info._ZN7cutlass9reference6device6kernel27BlockCompareRelativelyEqualINS_6half_tEEEvPiPKT_S8_mS6_S6_ --------------------------
	.section	.nv.info._ZN7cutlass9reference6device6kernel27BlockCompareRelativelyEqualINS_6half_tEEEvPiPKT_S8_mS6_S6_,"",@"SHT_CUDA_INFO"
	.sectionflags	@""
	.align	4


	//----- nvinfo : EIATTR_CUDA_API_VERSION
	.align		4
        /*0000*/ 	.byte	0x04, 0x37
        /*0002*/ 	.short	(.L_39 - .L_38)
.L_38:
        /*0004*/ 	.word	0x00000082


	//----- nvinfo : EIATTR_KPARAM_INFO
	.align		4
.L_39:
        /*0008*/ 	.byte	0x04, 0x17
        /*000a*/ 	.short	(.L_41 - .L_40)
.L_40:
        /*000c*/ 	.word	0x00000000
        /*0010*/ 	.short	0x0005
        /*0012*/ 	.short	0x0022
        /*0014*/ 	.byte	0x00, 0xf0, 0x09, 0x00


	//----- nvinfo : EIATTR_KPARAM_INFO
	.align		4
.L_41:
        /*0018*/ 	.byte	0x04, 0x17
        /*001a*/ 	.short	(.L_43 - .L_42)
.L_42:
        /*001c*/ 	.word	0x00000000
        /*0020*/ 	.short	0x0004
        /*0022*/ 	.short	0x0020
        /*0024*/ 	.byte	0x00, 0xf0, 0x09, 0x00


	//----- nvinfo : EIATTR_KPARAM_INFO
	.align		4
.L_43:
        /*0028*/ 	.byte	0x04, 0x17
        /*002a*/ 	.short	(.L_45 - .L_44)
.L_44:
        /*002c*/ 	.word	0x00000000
        /*0030*/ 	.short	0x0003
        /*0032*/ 	.short	0x0018
        /*0034*/ 	.byte	0x00, 0xf0, 0x21, 0x00


	//----- nvinfo : EIATTR_KPARAM_INFO
	.align		4
.L_45:
        /*0038*/ 	.byte	0x04, 0x17
        /*003a*/ 	.short	(.L_47 - .L_46)
.L_46:
        /*003c*/ 	.word	0x00000000
        /*0040*/ 	.short	0x0002
        /*0042*/ 	.short	0x0010
        /*0044*/ 	.byte	0x00, 0xf5, 0x21, 0x00


	//----- nvinfo : EIATTR_KPARAM_INFO
	.align		4
.L_47:
        /*0048*/ 	.byte	0x04, 0x17
        /*004a*/ 	.short	(.L_49 - .L_48)
.L_48:
        /*004c*/ 	.word	0x00000000
        /*0050*/ 	.short	0x0001
        /*0052*/ 	.short	0x0008
        /*0054*/ 	.byte	0x00, 0xf5, 0x21, 0x00


	//----- nvinfo : EIATTR_KPARAM_INFO
	.align		4
.L_49:
        /*0058*/ 	.byte	0x04, 0x17
        /*005a*/ 	.short	(.L_51 - .L_50)
.L_50:
        /*005c*/ 	.word	0x00000000
        /*0060*/ 	.short	0x0000
        /*0062*/ 	.short	0x0000
        /*0064*/ 	.byte	0x00, 0xf5, 0x21, 0x00


	//----- nvinfo : EIATTR_SPARSE_MMA_MASK
	.align		4
.L_51:
        /*0068*/ 	.byte	0x03, 0x50
        /*006a*/ 	.short	0x0000


	//----- nvinfo : EIATTR_MAXREG_COUNT
	.align		4
        /*006c*/ 	.byte	0x03, 0x1b
        /*006e*/ 	.short	0x00ff


	//----- nvinfo : EIATTR_MERCURY_ISA_VERSION
	.align		4
        /*0070*/ 	.byte	0x03, 0x5f
        /*0072*/ 	.short	0x0101


	//----- nvinfo : EIATTR_VRC_CTA_INIT_COUNT
	.align		4
        /*0074*/ 	.byte	0x02, 0x4a
	.zero		1
	.zero		1


	//----- nvinfo : EIATTR_EXIT_INSTR_OFFSETS
	.align		4
        /*0078*/ 	.byte	0x04, 0x1c
        /*007a*/ 	.short	(.L_53 - .L_52)


	//   ....[0]....
.L_52:
        /*007c*/ 	.word	0x00000080


	//   ....[1]....
        /*0080*/ 	.word	0x000003c0


	//   ....[2]....
        /*0084*/ 	.word	0x000003f0


	//----- nvinfo : EIATTR_CRS_STACK_SIZE
	.align		4
.L_53:
        /*0088*/ 	.byte	0x04, 0x1e
        /*008a*/ 	.short	(.L_55 - .L_54)
.L_54:
        /*008c*/ 	.word	0x00000000


	//----- nvinfo : EIATTR_CBANK_PARAM_SIZE
	.align		4
.L_55:
        /*0090*/ 	.byte	0x03, 0x19
        /*0092*/ 	.short	0x0024


	//----- nvinfo : EIATTR_PARAM_CBANK
	.align		4
        /*0094*/ 	.byte	0x04, 0x0a
        /*0096*/ 	.short	(.L_57 - .L_56)
	.align		4
.L_56:
        /*0098*/ 	.word	index@(.nv.constant0._ZN7cutlass9reference6device6kernel27BlockCompareRelativelyEqualINS_6half_tEEEvPiPKT_S8_mS6_S6_)
        /*009c*/ 	.short	0x0380
        /*009e*/ 	.short	0x0024


	//----- nvinfo : EIATTR_SW_WAR
	.align		4
.L_57:
        /*00a0*/ 	.byte	0x04, 0x36
        /*00a2*/ 	.short	(.L_59 - .L_58)
.L_58:
        /*00a4*/ 	.word	0x00000008
.L_59:


//--------------------- .nv.info._ZN7cutlass9reference6device6kernel17GemmPlanarComplexINS_6half_tENS_6layout11ColumnMajorES4_S6_S4_S6_ffNS_16NumericConverterIS4_fLNS_15FloatRoundStyleE2EEENS_12multiply_addINS_7complexIfEESC_SC_EEEEvNS_4gemm9GemmCoordENSB_IT5_EENS_22TensorRefPlanarComplexIT_T0_EENS_16ComplexTransformENSI_IT1_T2_EESM_SH_NSI_IT3_T4_EESS_NSB_IT6_EE --------------------------
	.section	.nv.info._ZN7cutlass9reference6device6kernel17GemmPlanarComplexINS_6half_tENS_6layout11ColumnMajorES4_S6_S4_S6_ffNS_16NumericConverterIS4_fLNS_15FloatRoundStyleE2EEENS_12multiply_addINS_7complexIfEESC_SC_EEEEvNS_4gemm9GemmCoordENSB_IT5_EENS_22TensorRefPlanarComplexIT_T0_EENS_16ComplexTransformENSI_IT1_T2_EESM_SH_NSI_IT3_T4_EESS_NSB_IT6_EE,"",@"SHT_CUDA_INFO"
	.sectionflags	@""
	.align	4


	//----- nvinfo : EIATTR_CUDA_API_VERSION
	.align		4
        /*0000*/ 	.byte	0x04, 0x37
        /*0002*/ 	.short	(.L_61 - .L_60)
.L_60:
        /*0004*/ 	.word	0x00000082


	//----- nvinfo : EIATTR_KPARAM_INFO
	.align		4
.L_61:
        /*0008*/ 	.byte	0x04, 0x17
        /*000a*/ 	.short	(.L_63 - .L_62)
.L_62:
        /*000c*/ 	.word	0x00000000
        /*0010*/ 	.short	0x0009
        /*0012*/ 	.short	0x0090
        /*0014*/ 	.byte	0x00, 0xf0, 0x21, 0x00


	//----- nvinfo : EIATTR_KPARAM_INFO
	.align		4
.L_63:
        /*0018*/ 	.byte	0x04, 0x17
        /*001a*/ 	.short	(.L_65 - .L_64)
.L_64:
        /*001c*/ 	.word	0x00000000
        /*0020*/ 	.short	0x0008
        /*0022*/ 	.short	0x0078
        /*0024*/ 	.byte	0x00, 0xf0, 0x61, 0x00


	//----- nvinfo : EIATTR_KPARAM_INFO
	.align		4
.L_65:
        /*0028*/ 	.byte	0x04, 0x17
        /*002a*/ 	.short	(.L_67 - .L_66)
.L_66:
        /*002c*/ 	.word	0x00000000
        /*0030*/ 	.short	0x0007
        /*0032*/ 	.short	0x0060
        /*0034*/ 	.byte	0x00, 0xf0, 0x61, 0x00


	//----- nvinfo : EIATTR_KPARAM_INFO
	.align		4
.L_67:
        /*0038*/ 	.byte	0x04, 0x17
        /*003a*/ 	.short	(.L_69 - .L_68)
.L_68:
        /*003c*/ 	.word	0x00000000
        /*0040*/ 	.short	0x0006
        /*0042*/ 	.short	0x0054
        /*0044*/ 	.byte	0x00, 0xf0, 0x21, 0x00


	//----- nvinfo : EIATTR_KPARAM_INFO
	.align		4
.L_69:
        /*0048*/ 	.byte	0x04, 0x17
        /*004a*/ 	.short	(.L_71 - .L_70)
.L_70:
        /*004c*/ 	.word	0x00000000
        /*0050*/ 	.short	0x0005
        /*0052*/ 	.short	0x0050
        /*0054*/ 	.byte	0x00, 0xf0, 0x11, 0x00


	//----- nvinfo : EIATTR_KPARAM_INFO
	.align		4
.L_71:
        /*0058*/ 	.byte	0x04, 0x17
        /*005a*/ 	.short	(.L_73 - .L_72)
.L_72:
        /*005c*/ 	.word	0x00000000
        /*0060*/ 	.short	0x0004
        /*0062*/ 	.short	0x0038
        /*0064*/ 	.byte	0x00, 0xf0, 0x61, 0x00


	//----- nvinfo : EIATTR_KPARAM_INFO
	.align		4
.L_73:
        /*0068*/ 	.byte	0x04, 0x17
        /*006a*/ 	.short	(.L_75 - .L_74)
.L_74:
        /*006c*/ 	.word	0x00000000
        /*0070*/ 	.short	0x0003
        /*0072*/ 	.short	0x0030
        /*0074*/ 	.byte	0x00, 0xf0, 0x11, 0x00


	//----- nvinfo : EIATTR_KPARAM_INFO
	.align		4
.L_75:
        /*0078*/ 	.byte	0x04, 0x17
        /*007a*/ 	.short	(.L_77 - .L_76)
.L_76:
        /*007c*/ 	.word	0x00000000
        /*0080*/ 	.short	0x0002
        /*0082*/ 	.short	0x0018
        /*0084*/ 	.byte	0x00, 0xf0, 0x61, 0x00


	//----- nvinfo : EIATTR_KPARAM_INFO
	.align		4
.L_77:
        /*0088*/ 	.byte	0x04, 0x17
        /*008a*/ 	.short	(.L_79 - .L_78)
.L_78:
        /*008c*/ 	.word	0x00000000
        /*0090*/ 	.short	0x0001
        /*0092*/ 	.short	0x000c
        /*0094*/ 	.byte	0x00, 0xf0, 0x21, 0x00


	//----- nvinfo : EIATTR_KPARAM_INFO
	.align		4
.L_79:
        /*0098*/ 	.byte	0x04, 0x17
        /*009a*/ 	.short	(.L_81 - .L_80)
.L_80:
        /*009c*/ 	.word	0x00000000
        /*00a0*/ 	.short	0x0000
        /*00a2*/ 	.short	0x0000
        /*00a4*/ 	.byte	0x00, 0xf0, 0x31, 0x00


	//----- nvinfo : EIATTR_SPARSE_MMA_MASK
	.align		4
.L_81:
        /*00a8*/ 	.byte	0x03, 0x50
        /*00aa*/ 	.short	0x0000


	//----- nvinfo : EIATTR_MAXREG_COUNT
	.align		4
        /*00ac*/ 	.byte	0x03, 0x1b
        /*00ae*/ 	.short	0x00ff


	//----- nvinfo : EIATTR_MERCURY_ISA_VERSION
	.align		4
        /*00b0*/ 	.byte	0x03, 0x5f
        /*00b2*/ 	.short	0x0101


	//----- nvinfo : EIATTR_VRC_CTA_INIT_COUNT
	.align		4
        /*00b4*/ 	.byte	0x02, 0x4a
	.zero		1
	.zero		1


	//----- nvinfo : EIATTR_EXIT_INSTR_OFFSETS
	.align		4
        /*00b8*/ 	.byte	0x04, 0x1c
        /*00ba*/ 	.short	(.L_83 - .L_82)


	//   ....[0]....
.L_82:
        /*00bc*/ 	.word	0x00006620


	//   ....[1]....
        /*00c0*/ 	.word	0x00006870


	//   ....[2]....
        /*00c4*/ 	.word	0x000084a0


	//   ....[3]....
        /*00c8*/ 	.word	0x00008630


	//----- nvinfo : EIATTR_CRS_STACK_SIZE
	.align		4
.L_83:
        /*00cc*/ 	.byte	0x04, 0x1e
        /*00ce*/ 	.short	(.L_85 - .L_84)
.L_84:
        /*00d0*/ 	.word	0x00000000


	//----- nvinfo : EIATTR_CBANK_PARAM_SIZE
	.align		4
.L_85:
        /*00d4*/ 	.byte	0x03, 0x19
        /*00d6*/ 	.short	0x0098


	//----- nvinfo : EIATTR_PARAM_CBANK
	.align		4
        /*00d8*/ 	.byte	0x04, 0x0a
        /*00da*/ 	.short	(.L_87 - .L_86)
	.align		4
.L_86:
        /*00dc*/ 	.word	index@(.nv.constant0._ZN7cutlass9reference6device6kernel17GemmPlanarComplexINS_6half_tENS_6layout11ColumnMajorES4_S6_S4_S6_ffNS_16NumericConverterIS4_fLNS_15FloatRoundStyleE2EEENS_12multiply_addINS_7complexIfEESC_SC_EEEEvNS_4gemm9GemmCoordENSB_IT5_EENS_22TensorRefPlanarComplexIT_T0_EENS_16ComplexTransformENSI_IT1_T2_EESM_SH_NSI_IT3_T4_EESS_NSB_IT6_EE)
        /*00e0*/ 	.short	0x0380
        /*00e2*/ 	.short	0x0098


	//----- nvinfo : EIATTR_SW_WAR
	.align		4
.L_87:
        /*00e4*/ 	.byte	0x04, 0x36
        /*00e6*/ 	.short	(.L_89 - .L_88)
.L_88:
        /*00e8*/ 	.word	0x00000008
.L_89:


//--------------------- .nv.info._ZN7cutlass9reference6device6kernel12BlockForEachINS_6half_tENS1_6detail17RandomUniformFuncIS4_EEEEvPT_mNT0_6ParamsE --------------------------
	.section	.nv.info._ZN7cutlass9reference6device6kernel12BlockForEachINS_6half_tENS1_6detail17RandomUniformFuncIS4_EEEEvPT_mNT0_6ParamsE,"",@"SHT_CUDA_INFO"
	.sectionflags	@""
	.align	4


	//----- nvinfo : EIATTR_CUDA_API_VERSION
	.align		4
        /*0000*/ 	.byte	0x04, 0x37
        /*0002*/ 	.short	(.L_91 - .L_90)
.L_90:
        /*0004*/ 	.word	0x00000082


	//----- nvinfo : EIATTR_KPARAM_INFO
	.align		4
.L_91:
        /*0008*/ 	.byte	0x04, 0x17
        /*000a*/ 	.short	(.L_93 - .L_92)
.L_92:
        /*000c*/ 	.word	0x00000000
        /*0010*/ 	.short	0x0002
        /*0012*/ 	.short	0x0010
        /*0014*/ 	.byte	0x00, 0xf0, 0xc1, 0x00


	//----- nvinfo : EIATTR_KPARAM_INFO
	.align		4
.L_93:
        /*0018*/ 	.byte	0x04, 0x17
        /*001a*/ 	.short	(.L_95 - .L_94)
.L_94:
        /*001c*/ 	.word	0x00000000
        /*0020*/ 	.short	0x0001
        /*0022*/ 	.short	0x0008
        /*0024*/ 	.byte	0x00, 0xf0, 0x21, 0x00


	//----- nvinfo : EIATTR_KPARAM_INFO
	.align		4
.L_95:
        /*0028*/ 	.byte	0x04, 0x17
        /*002a*/ 	.short	(.L_97 - .L_96)
.L_96:
        /*002c*/ 	.word	0x00000000
        /*0030*/ 	.short	0x0000
        /*0032*/ 	.short	0x0000
        /*0034*/ 	.byte	0x00, 0xf5, 0x21, 0x00


	//----- nvinfo : EIATTR_SPARSE_MMA_MASK
	.align		4
.L_97:
        /*0038*/ 	.byte	0x03, 0x50
        /*003a*/ 	.short	0x0000


	//----- nvinfo : EIATTR_MAXREG_COUNT
	.align		4
        /*003c*/ 	.byte	0x03, 0x1b
        /*003e*/ 	.short	0x00ff


	//----- nvinfo : EIATTR_MERCURY_ISA_VERSION
	.align		4
        /*0040*/ 	.byte	0x03, 0x5f
        /*0042*/ 	.short	0x0101


	//----- nvinfo : EIATTR_VRC_CTA_INIT_COUNT
	.align		4
        /*0044*/ 	.byte	0x02, 0x4a
	.zero		1
	.zero		1


	//----- nvinfo : EIATTR_EXIT_INSTR_OFFSETS
	.align		4
        /*0048*/ 	.byte	0x04, 0x1c
        /*004a*/ 	.short	(.L_99 - .L_98)


	//   ....[0]....
.L_98:
        /*004c*/ 	.word	0x00002790


	//   ....[1]....
        /*0050*/ 	.word	0x00003030


	//----- nvinfo : EIATTR_CRS_STACK_SIZE
	.align		4
.L_99:
        /*0054*/ 	.byte	0x04, 0x1e
        /*0056*/ 	.short	(.L_101 - .L_100)
.L_100:
        /*0058*/ 	.word	0x00000000


	//----- nvinfo : EIATTR_CBANK_PARAM_SIZE
	.align		4
.L_101:
        /*005c*/ 	.byte	0x03, 0x19
        /*005e*/ 	.short	0x0040


	//----- nvinfo : EIATTR_PARAM_CBANK
	.align		4
        /*0060*/ 	.byte	0x04, 0x0a
        /*0062*/ 	.short	(.L_103 - .L_102)
	.align		4
.L_102:
        /*0064*/ 	.word	index@(.nv.constant0._ZN7cutlass9reference6device6kernel12BlockForEachINS_6half_tENS1_6detail17RandomUniformFuncIS4_EEEEvPT_mNT0_6ParamsE)
        /*0068*/ 	.short	0x0380
        /*006a*/ 	.short	0x0040


	//----- nvinfo : EIATTR_SW_WAR
	.align		4
.L_103:
        /*006c*/ 	.byte	0x04, 0x36
        /*006e*/ 	.short	(.L_105 - .L_104)
.L_104:
        /*0070*/ 	.word	0x00000008
.L_105:


//--------------------- .nv.callgraph             --------------------------
	.section	.nv.callgraph,"",@"SHT_CUDA_CALLGRAPH"
	.align	4
	.sectionentsize	8
	.align		4
        /*0000*/ 	.word	0x00000000
	.align		4
        /*0004*/ 	.word	0xffffffff
	.align		4
        /*0008*/ 	.word	0x00000000
	.align		4
        /*000c*/ 	.word	0xfffffffe
	.align		4
        /*0010*/ 	.word	0x00000000
	.align		4
        /*0014*/ 	.word	0xfffffffd
	.align		4
        /*0018*/ 	.word	0x00000000
	.align		4
        /*001c*/ 	.word	0xfffffffc


//--------------------- .nv.constant4             --------------------------
	.section	.nv.constant4,"a",@progbits
	.align	8
	.align		8
.nv.constant4:
        /*0000*/ 	.dword	precalc_xorwow_matrix
	.align		8
        /*0008*/ 	.dword	precalc_xorwow_offset_matrix
	.align		8
        /*0010*/ 	.dword	mrg32k3aM1
	.align		8
        /*0018*/ 	.dword	mrg32k3aM2
	.align		8
        /*0020*/ 	.dword	mrg32k3aM1SubSeq
	.align		8
        /*0028*/ 	.dword	mrg32k3aM2SubSeq
	.align		8
        /*0030*/ 	.dword	mrg32k3aM1Seq
	.align		8
        /*0038*/ 	.dword	mrg32k3aM2Seq
	.align		8
        /*0040*/ 	.dword	_ZN30_INTERNAL_ae14a60c_4_k_cu_main4cuda3std3__45__cpo5beginE
	.align		8
        /*0048*/ 	.dword	_ZN30_INTERNAL_ae14a60c_4_k_cu_main4cuda3std3__45__cpo3endE
	.align		8
        /*0050*/ 	.dword	_ZN30_INTERNAL_ae14a60c_4_k_cu_main4cuda3std3__45__cpo6cbeginE
	.align		8
        /*0058*/ 	.dword	_ZN30_INTERNAL_ae14a60c_4_k_cu_main4cuda3std3__45__cpo4cendE
	.align		8
        /*0060*/ 	.dword	_ZN30_INTERNAL_ae14a60c_4_k_cu_main4cuda3std3__432_GLOBAL__N__ae14a60c_4_k_cu_main6ignoreE
	.align		8
        /*0068*/ 	.dword	_ZN30_INTERNAL_ae14a60c_4_k_cu_main4cuda3std3__419piecewise_constructE
	.align		8
        /*0070*/ 	.dword	_ZN30_INTERNAL_ae14a60c_4_k_cu_main4cuda3std3__48in_placeE
	.align		8
        /*0078*/ 	.dword	_ZN30_INTERNAL_ae14a60c_4_k_cu_main4cuda3std6ranges3__45__cpo4swapE
	.align		8
        /*0080*/ 	.dword	_ZN30_INTERNAL_ae14a60c_4_k_cu_main4cuda3std6ranges3__45__cpo9iter_moveE
	.align		8
        /*0088*/ 	.dword	_ZN30_INTERNAL_ae14a60c_4_k_cu_main4cute7productE
	.align		8
        /*0090*/ 	.dword	_ZN30_INTERNAL_ae14a60c_4_k_cu_main4cute1_E


//--------------------- .nv.constant3             --------------------------
	.section	.nv.constant3,"a",@progbits
	.align	8
.nv.constant3:
	.type		__cr_lgamma_table,@object
	.size		__cr_lgamma_table,(.L_8 - __cr_lgamma_table)
__cr_lgamma_table:
        /*0000*/ 	.byte	0x00, 0x00, 0x00, 0x00, 0x00, 0x00, 0x00, 0x00, 0x00, 0x00, 0x00, 0x00, 0x00, 0x00, 0x00, 0x00
        /*0010*/ 	.byte	0xef, 0x39, 0xfa, 0xfe, 0x42, 0x2e, 0xe6, 0x3f, 0x02, 0x20, 0x2a, 0xfa, 0x0b, 0xab, 0xfc, 0x3f
        /*0020*/ 	.byte	0xf9, 0x2c, 0x92, 0x7c, 0xa7, 0x6c, 0x09, 0x40, 0xc9, 0x79, 0x44, 0x3c, 0x64, 0x26, 0x13, 0x40
        /*0030*/ 	.byte	0xca, 0x01, 0xcf, 0x3a, 0x27, 0x51, 0x1a, 0x40, 0x30, 0xcc, 0x2d, 0xf3, 0xe1, 0x0c, 0x21, 0x40
        /*0040*/ 	.byte	0x0d, 0xb7, 0xfc, 0x82, 0x8e, 0x35, 0x25, 0x40
.L_8:


//--------------------- .text._ZN7cutlass9reference6device6kernel27BlockCompareRelativelyEqualINS_6half_tEEEvPiPKT_S8_mS6_S6_ --------------------------
	.section	.text._ZN7cutlass9reference6device6kernel27BlockCompareRelativelyEqualINS_6half_tEEEvPiPKT_S8_mS6_S6_,"ax",@progbits
	.align	128
        .global         _ZN7cutlass9reference6device6kernel27BlockCompareRelativelyEqualINS_6half_tEEEvPiPKT_S8_mS6_S6_
        .type           _ZN7cutlass9reference6device6kernel27BlockCompareRelativelyEqualINS_6half_tEEEvPiPKT_S8_mS6_S6_,@function
        .size           _ZN7cutlass9reference6device6kernel27BlockCompareRelativelyEqualINS_6half_tEEEvPiPKT_S8_mS6_S6_,(.L_x_128 - _ZN7cutlass9reference6device6kernel27BlockCompareRelativelyEqualINS_6half_tEEEvPiPKT_S8_mS6_S6_)
        .other          _ZN7cutlass9reference6device6kernel27BlockCompareRelativelyEqualINS_6half_tEEEvPiPKT_S8_mS6_S6_,@"STO_CUDA_ENTRY STV_DEFAULT"
_ZN7cutlass9reference6device6kernel27BlockCompareRelativelyEqualINS_6half_tEEEvPiPKT_S8_mS6_S6_:
.text._ZN7cutlass9reference6device6kernel27BlockCompareRelativelyEqualINS_6half_tEEEvPiPKT_S8_mS6_S6_:
[----:B------:R-:W-:Y:S01]  /*0000*/  LDC R1, c[0x0][0x37c] ;  /* 0x0000df00ff017b82 */ /* 0x000fe20000000800 */
[----:B------:R-:W0:Y:S01]  /*0010*/  S2R R0, SR_TID.X ;  /* 0x0000000000007919 */ /* 0x000e220000002100 */
[----:B------:R-:W0:Y:S01]  /*0020*/  LDCU UR4, c[0x0][0x360] ;  /* 0x00006c00ff0477ac */ /* 0x000e220008000800 */
[----:B------:R-:W0:Y:S01]  /*0030*/  S2R R3, SR_CTAID.X ;  /* 0x0000000000037919 */ /* 0x000e220000002500 */
[----:B------:R-:W1:Y:S01]  /*0040*/  LDCU.64 UR6, c[0x0][0x398] ;  /* 0x00007300ff0677ac */ /* 0x000e620008000a00 */
[----:B0-----:R-:W-:-:S05]  /*0050*/  IMAD R0, R3, UR4, R0 ;  /* 0x0000000403007c24 */ /* 0x001fca000f8e0200 */
[----:B-1----:R-:W-:-:S04]  /*0060*/  ISETP.GE.U32.AND P0, PT, R0, UR6, PT ;  /* 0x0000000600007c0c */ /* 0x002fc8000bf06070 */
[----:B------:R-:W-:-:S13]  /*0070*/  ISETP.GE.U32.AND.EX P0, PT, RZ, UR7, PT, P0 ;  /* 0x00000007ff007c0c */ /* 0x000fda000bf06100 */
[----:B------:R-:W-:Y:S05]  /*0080*/  @P0 EXIT ;  /* 0x000000000000094d */ /* 0x000fea0003800000 */
[----:B------:R-:W0:Y:S01]  /*0090*/  LDC R8, c[0x0][0x3a0] ;  /* 0x0000e800ff087b82 */ /* 0x000e220000000800 */
[----:B------:R-:W1:Y:S01]  /*00a0*/  LDCU UR5, c[0x0][0x370] ;  /* 0x00006e00ff0577ac */ /* 0x000e620008000800 */
[----:B------:R-:W-:Y:S02]  /*00b0*/  IMAD.MOV.U32 R6, RZ, RZ, R0 ;  /* 0x000000ffff067224 */ /* 0x000fe400078e0000 */
[----:B------:R-:W-:Y:S01]  /*00c0*/  IMAD.MOV.U32 R7, RZ, RZ, RZ ;  /* 0x000000ffff077224 */ /* 0x000fe200078e00ff */
[----:B------:R-:W2:Y:S01]  /*00d0*/  LDCU.64 UR6, c[0x0][0x358] ;  /* 0x00006b00ff0677ac */ /* 0x000ea20008000a00 */
[----:B------:R-:W3:Y:S01]  /*00e0*/  LDCU.U16 UR12, c[0x0][0x3a2] ;  /* 0x00007440ff0c77ac */ /* 0x000ee20008000400 */
[----:B------:R-:W4:Y:S01]  /*00f0*/  LDCU.U16 UR13, c[0x0][0x3a0] ;  /* 0x00007400ff0d77ac */ /* 0x000f220008000400 */
[----:B------:R-:W0:Y:S01]  /*0100*/  LDCU.64 UR14, c[0x0][0x398] ;  /* 0x00007300ff0e77ac */ /* 0x000e220008000a00 */
[----:B------:R-:W0:Y:S01]  /*0110*/  LDCU.64 UR8, c[0x0][0x388] ;  /* 0x00007100ff0877ac */ /* 0x000e220008000a00 */
[----:B------:R-:W0:Y:S01]  /*0120*/  LDCU.64 UR10, c[0x0][0x390] ;  /* 0x00007200ff0a77ac */ /* 0x000e220008000a00 */
[----:B-1----:R-:W-:-:S12]  /*0130*/  UIMAD UR4, UR4, UR5, URZ ;  /* 0x00000005040472a4 */ /* 0x002fd8000f8e02ff */
.L_x_7:
[C---:B------:R-:W-:Y:S01]  /*0140*/  IMAD.SHL.U32 R4, R6.reuse, 0x2, RZ ;  /* 0x0000000206047824 */ /* 0x040fe200078e00ff */
[----:B------:R-:W-:-:S04]  /*0150*/  SHF.L.U64.HI R0, R6, 0x1, R7 ;  /* 0x0000000106007819 */ /* 0x000fc80000010207 */
[C---:B0-----:R-:W-:Y:S02]  /*0160*/  IADD3 R2, P0, PT, R4.reuse, UR8, RZ ;  /* 0x0000000804027c10 */ /* 0x041fe4000ff1e0ff */
[----:B------:R-:W-:Y:S02]  /*0170*/  IADD3 R4, P1, PT, R4, UR10, RZ ;  /* 0x0000000a04047c10 */ /* 0x000fe4000ff3e0ff */
[C---:B------:R-:W-:Y:S02]  /*0180*/  IADD3.X R3, PT, PT, R0.reuse, UR9, RZ, P0, !PT ;  /* 0x0000000900037c10 */ /* 0x040fe400087fe4ff */
[----:B------:R-:W-:-:S04]  /*0190*/  IADD3.X R5, PT, PT, R0, UR11, RZ, P1, !PT ;  /* 0x0000000b00057c10 */ /* 0x000fc80008ffe4ff */
[----:B--2---:R-:W2:Y:S04]  /*01a0*/  LDG.E.U16 R3, desc[UR6][R2.64] ;  /* 0x0000000602037981 */ /* 0x004ea8000c1e1500 */
[----:B------:R-:W2:Y:S01]  /*01b0*/  LDG.E.U16 R4, desc[UR6][R4.64] ;  /* 0x0000000604047981 */ /* 0x000ea2000c1e1500 */
[----:B------:R-:W-:Y:S01]  /*01c0*/  BSSY.RECONVERGENT B0, `(.L_x_0) ;  /* 0x000001a000007945 */ /* 0x000fe20003800200 */
[----:B--2---:R-:W-:-:S13]  /*01d0*/  HSETP2.NEU.AND P0, PT, R3.H0_H0, R4.H0_H0, PT ;  /* 0x2000000403007234 */ /* 0x004fda0003f0d800 */
[----:B------:R-:W-:Y:S05]  /*01e0*/  @!P0 BRA `(.L_x_1) ;  /* 0x00000000005c8947 */ /* 0x000fea0003800000 */
[----:B------:R-:W-:Y:S01]  /*01f0*/  PRMT R0, R3, 0x5410, R4 ;  /* 0x0000541003007816 */ /* 0x000fe20000000004 */
[----:B------:R-:W-:Y:S04]  /*0200*/  BSSY.RECONVERGENT B1, `(.L_x_2) ;  /* 0x0000012000017945 */ /* 0x000fe80003800200 */
[----:B------:R-:W-:Y:S01]  /*0210*/  HSETP2.NEU.AND P0, P1, R0, RZ.H0_H0, PT ;  /* 0x200000ff00007234 */ /* 0x000fe2000390d000 */
[----:B------:R-:W-:-:S04]  /*0220*/  HADD2 R0, R3.H0_H0, -R4.H0_H0 ;  /* 0xa000000403007230 */ /* 0x000fc80000000800 */
[----:B------:R-:W-:Y:S02]  /*0230*/  PLOP3.LUT P0, PT, P0, P1, PT, 0x2f, 0xf2 ;  /* 0x0000000000f2781c */ /* 0x000fe40000702577 */
[----:B------:R-:W-:-:S11]  /*0240*/  LOP3.LUT R5, R0, 0x7fff, RZ, 0xc0, !PT ;  /* 0x00007fff00057812 */ /* 0x000fd600078ec0ff */
[----:B------:R-:W-:Y:S05]  /*0250*/  @P0 BRA `(.L_x_3) ;  /* 0x0000000000140947 */ /* 0x000fea0003800000 */
[----:B------:R-:W-:Y:S02]  /*0260*/  LOP3.LUT R0, R4, 0x7fff, RZ, 0xc0, !PT ;  /* 0x00007fff04007812 */ /* 0x000fe400078ec0ff */
[----:B------:R-:W-:-:S05]  /*0270*/  LOP3.LUT R3, R3, 0x7fff, RZ, 0xc0, !PT ;  /* 0x00007fff03037812 */ /* 0x000fca00078ec0ff */
[----:B------:R-:W-:-:S05]  /*0280*/  HADD2 R0, R3.H0_H0, R0.H0_H0 ;  /* 0x2000000003007230 */ /* 0x000fca0000000800 */
[----:B---3--:R-:W-:-:S13]  /*0290*/  HSETP2.GEU.AND P0, PT, R0.H0_H0, UR12.H0_H0, PT ;  /* 0x2000000c00007e34 */ /* 0x008fda000bf0e800 */
[----:B------:R-:W-:Y:S05]  /*02a0*/  @P0 BRA `(.L_x_4) ;  /* 0x0000000000100947 */ /* 0x000fea0003800000 */
.L_x_3:
[----:B------:R-:W-:-:S05]  /*02b0*/  HMUL2 R0, R8.H0_H0, R8.H1_H1 ;  /* 0x3000000808007232 */ /* 0x000fca0000000800 */
[----:B------:R-:W-:-:S05]  /*02c0*/  HSETP2.GEU.AND P0, PT, R5.H0_H0, R0.H0_H0, PT ;  /* 0x2000000005007234 */ /* 0x000fca0003f0e800 */
[----:B------:R-:W-:Y:S01]  /*02d0*/  SEL R0, RZ, 0x1, P0 ;  /* 0x00000001ff007807 */ /* 0x000fe20000000000 */
[----:B------:R-:W-:Y:S07]  /*02e0*/  BRA `(.L_x_5) ;  /* 0x00000000000c7947 */ /* 0x000fee0003800000 */
.L_x_4:
[----:B----4-:R-:W-:-:S05]  /*02f0*/  HMUL2 R0, R0.H0_H0, UR13.H0_H0 ;  /* 0x2000000d00007c32 */ /* 0x010fca0008000800 */
[----:B------:R-:W-:-:S05]  /*0300*/  HSETP2.GEU.AND P0, PT, R5.H0_H0, R0.H0_H0, PT ;  /* 0x2000000005007234 */ /* 0x000fca0003f0e800 */
[----:B------:R-:W-:-:S08]  /*0310*/  SEL R0, RZ, 0x1, P0 ;  /* 0x00000001ff007807 */ /* 0x000fd00000000000 */
.L_x_5:
[----:B---34-:R-:W-:Y:S05]  /*0320*/  BSYNC.RECONVERGENT B1 ;  /* 0x0000000000017941 */ /* 0x018fea0003800200 */
.L_x_2:
[----:B------:R-:W-:-:S04]  /*0330*/  PRMT R0, R0, 0x9910, RZ ;  /* 0x0000991000007816 */ /* 0x000fc800000000ff */
[----:B------:R-:W-:-:S13]  /*0340*/  ISETP.NE.AND P0, PT, R0, RZ, PT ;  /* 0x000000ff0000720c */ /* 0x000fda0003f05270 */
[----:B------:R-:W-:Y:S05]  /*0350*/  @!P0 BRA `(.L_x_6) ;  /* 0x00000000001c8947 */ /* 0x000fea0003800000 */
.L_x_1:
[----:B---34-:R-:W-:Y:S05]  /*0360*/  BSYNC.RECONVERGENT B0 ;  /* 0x0000000000007941 */ /* 0x018fea0003800200 */
.L_x_0:
[----:B------:R-:W-:-:S05]  /*0370*/  IADD3 R6, P0, PT, R6, UR4, RZ ;  /* 0x0000000406067c10 */ /* 0x000fca000ff1e0ff */
[----:B------:R-:W-:Y:S01]  /*0380*/  IMAD.X R7, RZ, RZ, R7, P0 ;  /* 0x000000ffff077224 */ /* 0x000fe200000e0607 */
[----:B------:R-:W-:-:S04]  /*0390*/  ISETP.GE.U32.AND P0, PT, R6, UR14, PT ;  /* 0x0000000e06007c0c */ /* 0x000fc8000bf06070 */
[----:B------:R-:W-:-:S13]  /*03a0*/  ISETP.GE.U32.AND.EX P0, PT, R7, UR15, PT, P0 ;  /* 0x0000000f07007c0c */ /* 0x000fda000bf06100 */
[----:B------:R-:W-:Y:S05]  /*03b0*/  @!P0 BRA `(.L_x_7) ;  /* 0xfffffffc00608947 */ /* 0x000fea000383ffff */
[----:B------:R-:W-:Y:S05]  /*03c0*/  EXIT ;  /* 0x000000000000794d */ /* 0x000fea0003800000 */
.L_x_6:
[----:B------:R-:W0:Y:S02]  /*03d0*/  LDC.64 R2, c[0x0][0x380] ;  /* 0x0000e000ff027b82 */ /* 0x000e240000000a00 */
[----:B0-----:R-:W-:Y:S01]  /*03e0*/  STG.E desc[UR6][R2.64], RZ ;  /* 0x000000ff02007986 */ /* 0x001fe2000c101906 */
[----:B------:R-:W-:Y:S05]  /*03f0*/  EXIT ;  /* 0x000000000000794d */ /* 0x000fea0003800000 */
.L_x_8:
[----:B------:R-:W-:-:S00]  /*0400*/  BRA `(.L_x_8) ;  /* 0xfffffffc00fc7947 */ /* 0x000fc0000383ffff */
[----:B------:R-:W-:-:S00]  /*0410*/  NOP ;  /* 0x0000000000007918 */ /* 0x000fc00000000000 */
        /* <DEDUP_REMOVED lines=14> */
.L_x_128:


//--------------------- .text._ZN7cutlass9reference6device6kernel17GemmPlanarComplexINS_6half_tENS_6layout11ColumnMajorES4_S6_S4_S6_ffNS_16NumericConverterIS4_fLNS_15FloatRoundStyleE2EEENS_12multiply_addINS_7complexIfEESC_SC_EEEEvNS_4gemm9GemmCoordENSB_IT5_EENS_22TensorRefPlanarComplexIT_T0_EENS_16ComplexTransformENSI_IT1_T2_EESM_SH_NSI_IT3_T4_EESS_NSB_IT6_EE --------------------------
	.section	.text._ZN7cutlass9reference6device6kernel17GemmPlanarComplexINS_6half_tENS_6layout11ColumnMajorES4_S6_S4_S6_ffNS_16NumericConverterIS4_fLNS_15FloatRoundStyleE2EEENS_12multiply_addINS_7complexIfEESC_SC_EEEEvNS_4gemm9GemmCoordENSB_IT5_EENS_22TensorRefPlanarComplexIT_T0_EENS_16ComplexTransformENSI_IT1_T2_EESM_SH_NSI_IT3_T4_EESS_NSB_IT6_EE,"ax",@progbits
	.align	128
        .global         _ZN7cutlass9reference6device6kernel17GemmPlanarComplexINS_6half_tENS_6layout11ColumnMajorES4_S6_S4_S6_ffNS_16NumericConverterIS4_fLNS_15FloatRoundStyleE2EEENS_12multiply_addINS_7complexIfEESC_SC_EEEEvNS_4gemm9GemmCoordENSB_IT5_EENS_22TensorRefPlanarComplexIT_T0_EENS_16ComplexTransformENSI_IT1_T2_EESM_SH_NSI_IT3_T4_EESS_NSB_IT6_EE
        .type           _ZN7cutlass9reference6device6kernel17GemmPlanarComplexINS_6half_tENS_6layout11ColumnMajorES4_S6_S4_S6_ffNS_16NumericConverterIS4_fLNS_15FloatRoundStyleE2EEENS_12multiply_addINS_7complexIfEESC_SC_EEEEvNS_4gemm9GemmCoordENSB_IT5_EENS_22TensorRefPlanarComplexIT_T0_EENS_16ComplexTransformENSI_IT1_T2_EESM_SH_NSI_IT3_T4_EESS_NSB_IT6_EE,@function
        .size           _ZN7cutlass9reference6device6kernel17GemmPlanarComplexINS_6half_tENS_6layout11ColumnMajorES4_S6_S4_S6_ffNS_16NumericConverterIS4_fLNS_15FloatRoundStyleE2EEENS_12multiply_addINS_7complexIfEESC_SC_EEEEvNS_4gemm9GemmCoordENSB_IT5_EENS_22TensorRefPlanarComplexIT_T0_EENS_16ComplexTransformENSI_IT1_T2_EESM_SH_NSI_IT3_T4_EESS_NSB_IT6_EE,(.L_x_129 - _ZN7cutlass9reference6device6kernel17GemmPlanarComplexINS_6half_tENS_6layout11ColumnMajorES4_S6_S4_S6_ffNS_16NumericConverterIS4_fLNS_15FloatRoundStyleE2EEENS_12multiply_addINS_7complexIfEESC_SC_EEEEvNS_4gemm9GemmCoordENSB_IT5_EENS_22TensorRefPlanarComplexIT_T0_EENS_16ComplexTransformENSI_IT1_T2_EESM_SH_NSI_IT3_T4_EESS_NSB_IT6_EE)
        .other          _ZN7cutlass9reference6device6kernel17GemmPlanarComplexINS_6half_tENS_6layout11ColumnMajorES4_S6_S4_S6_ffNS_16NumericConverterIS4_fLNS_15FloatRoundStyleE2EEENS_12multiply_addINS_7complexIfEESC_SC_EEEEvNS_4gemm9GemmCoordENSB_IT5_EENS_22TensorRefPlanarComplexIT_T0_EENS_16ComplexTransformENSI_IT1_T2_EESM_SH_NSI_IT3_T4_EESS_NSB_IT6_EE,@"STO_CUDA_ENTRY STV_DEFAULT"
_ZN7cutlass9reference6device6kernel17GemmPlanarComplexINS_6half_tENS_6layout11ColumnMajorES4_S6_S4_S6_ffNS_16NumericConverterIS4_fLNS_15FloatRoundStyleE2EEENS_12multiply_addINS_7complexIfEESC_SC_EEEEvNS_4gemm9GemmCoordENSB_IT5_EENS_22TensorRefPlanarComplexIT_T0_EENS_16ComplexTransformENSI_IT1_T2_EESM_SH_NSI_IT3_T4_EESS_NSB_IT6_EE:
.text._ZN7cutlass9reference6device6kernel17GemmPlanarComplexINS_6half_tENS_6layout11ColumnMajorES4_S6_S4_S6_ffNS_16NumericConverterIS4_fLNS_15FloatRoundStyleE2EEENS_12multiply_addINS_7complexIfEESC_SC_EEEEvNS_4gemm9GemmCoordENSB_IT5_EENS_22TensorRefPlanarComplexIT_T0_EENS_16ComplexTransformENSI_IT1_T2_EESM_SH_NSI_IT3_T4_EESS_NSB_IT6_EE:
[----:B------:R-:W-:Y:S01]  /*0000*/  LDC R1, c[0x0][0x37c] ;  /* 0x0000df00ff017b82 */ /* 0x000fe20000000800 */
[----:B------:R-:W0:Y:S07]  /*0010*/  S2R R50, SR_TID.X ;  /* 0x0000000000327919 */ /* 0x000e2e0000002100 */
[----:B------:R-:W0:Y:S01]  /*0020*/  LDC R5, c[0x0][0x360] ;  /* 0x0000d800ff057b82 */ /* 0x000e220000000800 */
[----:B------:R-:W1:Y:S01]  /*0030*/  LDCU UR14, c[0x0][0x388] ;  /* 0x00007100ff0e77ac */ /* 0x000e620008000800 */
[----:B------:R-:W2:Y:S01]  /*0040*/  S2R R0, SR_TID.Y ;  /* 0x0000000000007919 */ /* 0x000ea20000002200 */
[----:B------:R-:W3:Y:S05]  /*0050*/  LDCU.64 UR4, c[0x0][0x410] ;  /* 0x00008200ff0477ac */ /* 0x000eea0008000a00 */
[----:B------:R-:W0:Y:S01]  /*0060*/  S2UR UR7, SR_CTAID.X ;  /* 0x00000000000779c3 */ /* 0x000e220000002500 */
[----:B------:R-:W4:Y:S07]  /*0070*/  LDCU.64 UR16, c[0x0][0x358] ;  /* 0x00006b00ff1077ac */ /* 0x000f2e0008000a00 */
[----:B------:R-:W2:Y:S01]  /*0080*/  S2UR UR6, SR_CTAID.Y ;  /* 0x00000000000679c3 */ /* 0x000ea20000002600 */
[----:B-1----:R-:W-:Y:S01]  /*0090*/  UISETP.GE.AND UP0, UPT, UR14, 0x1, UPT ;  /* 0x000000010e00788c */ /* 0x002fe2000bf06270 */
[----:B---3--:R-:W-:-:S06]  /*00a0*/  MOV R47, UR4 ;  /* 0x00000004002f7c02 */ /* 0x008fcc0008000f00 */
[----:B------:R-:W2:Y:S01]  /*00b0*/  LDC R3, c[0x0][0x364] ;  /* 0x0000d900ff037b82 */ /* 0x000ea20000000800 */
[----:B------:R-:W-:Y:S01]  /*00c0*/  IMAD.U32 R46, RZ, RZ, UR5 ;  /* 0x00000005ff2e7e24 */ /* 0x000fe2000f8e00ff */
[----:B------:R-:W-:Y:S01]  /*00d0*/  MOV R45, UR5 ;  /* 0x00000005002d7c02 */ /* 0x000fe20008000f00 */
[----:B------:R-:W-:Y:S01]  /*00e0*/  IMAD.U32 R44, RZ, RZ, UR4 ;  /* 0x00000004ff2c7e24 */ /* 0x000fe2000f8e00ff */
[----:B------:R-:W-:Y:S01]  /*00f0*/  MOV R43, UR5 ;  /* 0x00000005002b7c02 */ /* 0x000fe20008000f00 */
[----:B------:R-:W-:Y:S01]  /*0100*/  IMAD.U32 R42, RZ, RZ, UR4 ;  /* 0x00000004ff2a7e24 */ /* 0x000fe2000f8e00ff */
[----:B------:R-:W-:Y:S01]  /*0110*/  MOV R41, UR5 ;  /* 0x0000000500297c02 */ /* 0x000fe20008000f00 */
[----:B------:R-:W-:Y:S01]  /*0120*/  IMAD.U32 R40, RZ, RZ, UR4 ;  /* 0x00000004ff287e24 */ /* 0x000fe2000f8e00ff */
[----:B------:R-:W-:Y:S01]  /*0130*/  MOV R39, UR5 ;  /* 0x0000000500277c02 */ /* 0x000fe20008000f00 */
[----:B0-----:R-:W-:Y:S01]  /*0140*/  IMAD R50, R5, UR7, R50 ;  /* 0x0000000705327c24 */ /* 0x001fe2000f8e0232 */
[----:B------:R-:W-:Y:S01]  /*0150*/  MOV R37, UR5 ;  /* 0x0000000500257c02 */ /* 0x000fe20008000f00 */
        /* <DEDUP_REMOVED lines=14> */
[----:B--2---:R-:W-:Y:S01]  /*0240*/  IMAD R0, R3, UR6, R0 ;  /* 0x0000000603007c24 */ /* 0x004fe2000f8e0200 */
[----:B------:R-:W-:Y:S01]  /*0250*/  MOV R21, UR5 ;  /* 0x0000000500157c02 */ /* 0x000fe20008000f00 */
[----:B------:R-:W-:Y:S01]  /*0260*/  IMAD.U32 R24, RZ, RZ, UR4 ;  /* 0x00000004ff187e24 */ /* 0x000fe2000f8e00ff */
[----:B------:R-:W-:Y:S01]  /*0270*/  MOV R19, UR5 ;  /* 0x0000000500137c02 */ /* 0x000fe20008000f00 */
[----:B------:R-:W-:Y:S01]  /*0280*/  IMAD.U32 R22, RZ, RZ, UR4 ;  /* 0x00000004ff167e24 */ /* 0x000fe2000f8e00ff */
[----:B------:R-:W-:Y:S01]  /*0290*/  MOV R17, UR5 ;  /* 0x0000000500117c02 */ /* 0x000fe20008000f00 */
[----:B------:R-:W-:Y:S01]  /*02a0*/  IMAD.U32 R20, RZ, RZ, UR4 ;  /* 0x00000004ff147e24 */ /* 0x000fe2000f8e00ff */
[----:B------:R-:W-:Y:S01]  /*02b0*/  SHF.L.U32 R50, R50, 0x2, RZ ;  /* 0x0000000232327819 */ /* 0x000fe200000006ff */
[----:B------:R-:W-:Y:S01]  /*02c0*/  IMAD.U32 R18, RZ, RZ, UR4 ;  /* 0x00000004ff127e24 */ /* 0x000fe2000f8e00ff */
[----:B------:R-:W-:Y:S01]  /*02d0*/  SHF.L.U32 R48, R0, 0x2, RZ ;  /* 0x0000000200307819 */ /* 0x000fe200000006ff */
[----:B------:R-:W-:Y:S01]  /*02e0*/  IMAD.U32 R16, RZ, RZ, UR4 ;  /* 0x00000004ff107e24 */ /* 0x000fe2000f8e00ff */
[----:B----4-:R-:W-:Y:S06]  /*02f0*/  BRA.U !UP0, `(.L_x_9) ;  /* 0x0000003908c87547 */ /* 0x010fec000b800000 */
[----:B------:R-:W0:Y:S01]  /*0300*/  LDCU.128 UR8, c[0x0][0x3c0] ;  /* 0x00007800ff0877ac */ /* 0x000e220008000c00 */
[C---:B------:R-:W-:Y:S01]  /*0310*/  IADD3 R15, PT, PT, R48.reuse, 0x2, RZ ;  /* 0x00000002300f7810 */ /* 0x040fe20007ffe0ff */
[C---:B------:R-:W-:Y:S01]  /*0320*/  VIADD R11, R48.reuse, 0x3 ;  /* 0x00000003300b7836 */ /* 0x040fe20000000000 */
[----:B------:R-:W-:Y:S01]  /*0330*/  IADD3 R13, PT, PT, R48, 0x1, RZ ;  /* 0x00000001300d7810 */ /* 0x000fe20007ffe0ff */
[----:B------:R-:W1:Y:S01]  /*0340*/  LDCU.64 UR6, c[0x0][0x380] ;  /* 0x00007000ff0677ac */ /* 0x000e620008000a00 */
[----:B------:R-:W-:Y:S01]  /*0350*/  MOV R45, UR5 ;  /* 0x00000005002d7c02 */ /* 0x000fe20008000f00 */
[----:B------:R-:W-:Y:S01]  /*0360*/  IMAD.U32 R44, RZ, RZ, UR4 ;  /* 0x00000004ff2c7e24 */ /* 0x000fe2000f8e00ff */
[----:B------:R-:W-:Y:S01]  /*0370*/  MOV R43, UR5 ;  /* 0x00000005002b7c02 */ /* 0x000fe20008000f00 */
[----:B------:R-:W2:Y:S01]  /*0380*/  LDCU.64 UR12, c[0x0][0x3a8] ;  /* 0x00007500ff0c77ac */ /* 0x000ea20008000a00 */
        /* <DEDUP_REMOVED lines=9> */
[----:B0-----:R-:W-:Y:S01]  /*0420*/  MOV R74, UR10 ;  /* 0x0000000a004a7c02 */ /* 0x001fe20008000f00 */
[----:B------:R-:W-:Y:S01]  /*0430*/  IMAD.WIDE.U32 R2, R0, UR8, RZ ;  /* 0x0000000800027c25 */ /* 0x000fe2000f8e00ff */
[----:B------:R-:W-:Y:S01]  /*0440*/  MOV R33, UR5 ;  /* 0x0000000500217c02 */ /* 0x000fe20008000f00 */
[----:B------:R-:W-:Y:S01]  /*0450*/  BSSY.RECONVERGENT B0, `(.L_x_10) ;  /* 0x0000045000007945 */ /* 0x000fe20003800200 */
[----:B-1----:R-:W-:Y:S01]  /*0460*/  ISETP.GE.AND P1, PT, R48, UR7, PT ;  /* 0x0000000730007c0c */ /* 0x002fe2000bf26270 */
[----:B------:R-:W-:Y:S01]  /*0470*/  IMAD R72, R0, UR9, R3 ;  /* 0x0000000900487c24 */ /* 0x000fe2000f8e0203 */
[----:B------:R-:W-:Y:S01]  /*0480*/  MOV R31, UR5 ;  /* 0x00000005001f7c02 */ /* 0x000fe20008000f00 */
[----:B------:R-:W-:Y:S01]  /*0490*/  IMAD.U32 R0, RZ, RZ, UR10 ;  /* 0x0000000aff007e24 */ /* 0x000fe2000f8e00ff */
[----:B------:R-:W-:Y:S01]  /*04a0*/  ISETP.LT.AND P1, PT, R50, UR6, !P1 ;  /* 0x0000000632007c0c */ /* 0x000fe2000cf21270 */
[C---:B------:R-:W-:Y:S01]  /*04b0*/  IMAD.SHL.U32 R73, R2.reuse, 0x8, RZ ;  /* 0x0000000802497824 */ /* 0x040fe200078e00ff */
[----:B------:R-:W-:Y:S01]  /*04c0*/  SHF.L.U64.HI R72, R2, 0x3, R72 ;  /* 0x0000000302487819 */ /* 0x000fe20000010248 */
[----:B------:R-:W-:Y:S01]  /*04d0*/  IMAD.U32 R3, RZ, RZ, UR11 ;  /* 0x0000000bff037e24 */ /* 0x000fe2000f8e00ff */
[----:B--2---:R-:W-:Y:S01]  /*04e0*/  USHF.L.U64.HI UR13, UR12, 0x1, UR13 ;  /* 0x000000010c0d7899 */ /* 0x004fe2000801020d */
[----:B------:R-:W-:Y:S01]  /*04f0*/  IMAD.WIDE.U32 R8, R11, UR8, RZ ;  /* 0x000000080b087c25 */ /* 0x000fe2000f8e00ff */
[----:B------:R-:W-:Y:S01]  /*0500*/  LEA R75, P0, R0, R73, 0x1 ;  /* 0x00000049004b7211 */ /* 0x000fe200078008ff */
[----:B------:R-:W-:Y:S01]  /*0510*/  USHF.L.U32 UR12, UR12, 0x1, URZ ;  /* 0x000000010c0c7899 */ /* 0x000fe200080006ff */
[----:B------:R-:W-:Y:S01]  /*0520*/  MOV R29, UR5 ;  /* 0x00000005001d7c02 */ /* 0x000fe20008000f00 */
[----:B------:R-:W-:Y:S01]  /*0530*/  IMAD.WIDE.U32 R52, R15, UR8, RZ ;  /* 0x000000080f347c25 */ /* 0x000fe2000f8e00ff */
[----:B------:R-:W-:-:S02]  /*0540*/  LEA.HI.X R74, R74, R72, R3, 0x1, P0 ;  /* 0x000000484a4a7211 */ /* 0x000fc400000f0c03 */
[----:B------:R-:W0:Y:S01]  /*0550*/  LDC.64 R2, c[0x0][0x398] ;  /* 0x0000e600ff027b82 */ /* 0x000e220000000a00 */
[----:B------:R-:W-:Y:S01]  /*0560*/  IMAD.WIDE.U32 R54, R13, UR8, RZ ;  /* 0x000000080d367c25 */ /* 0x000fe2000f8e00ff */
[----:B------:R-:W-:Y:S02]  /*0570*/  MOV R27, UR5 ;  /* 0x00000005001b7c02 */ /* 0x000fe40008000f00 */
        /* <DEDUP_REMOVED lines=10> */
[----:B------:R-:W-:Y:S01]  /*0620*/  ISETP.GE.AND P2, PT, R15, UR7, PT ;  /* 0x000000070f007c0c */ /* 0x000fe2000bf46270 */
[----:B------:R-:W-:Y:S01]  /*0630*/  IMAD.U32 R22, RZ, RZ, UR4 ;  /* 0x00000004ff167e24 */ /* 0x000fe2000f8e00ff */
[----:B------:R-:W-:Y:S01]  /*0640*/  ISETP.GE.AND P3, PT, R48, UR7, PT ;  /* 0x0000000730007c0c */ /* 0x000fe2000bf66270 */
[----:B------:R-:W-:Y:S01]  /*0650*/  IMAD.U32 R20, RZ, RZ, UR4 ;  /* 0x00000004ff147e24 */ /* 0x000fe2000f8e00ff */
[----:B------:R-:W-:Y:S01]  /*0660*/  ISETP.GE.AND P5, PT, R13, UR7, PT ;  /* 0x000000070d007c0c */ /* 0x000fe2000bfa6270 */
[----:B------:R-:W-:Y:S01]  /*0670*/  IMAD.U32 R18, RZ, RZ, UR4 ;  /* 0x00000004ff127e24 */ /* 0x000fe2000f8e00ff */
[----:B------:R-:W-:Y:S01]  /*0680*/  ISETP.GE.AND P4, PT, R15, UR7, PT ;  /* 0x000000070f007c0c */ /* 0x000fe2000bf86270 */
[----:B------:R-:W-:-:S02]  /*0690*/  IMAD.U32 R16, RZ, RZ, UR4 ;  /* 0x00000004ff107e24 */ /* 0x000fc4000f8e00ff */
[----:B------:R-:W-:Y:S02]  /*06a0*/  IMAD R68, R15, UR9, R53 ;  /* 0x000000090f447c24 */ /* 0x000fe4000f8e0235 */
[----:B0-----:R-:W-:-:S04]  /*06b0*/  IMAD.WIDE R2, R50, 0x2, R2 ;  /* 0x0000000232027825 */ /* 0x001fc800078e0202 */
[----:B------:R-:W-:Y:S01]  /*06c0*/  IMAD R70, R13, UR9, R55 ;  /* 0x000000090d467c24 */ /* 0x000fe2000f8e0237 */
[----:B------:R-:W-:Y:S01]  /*06d0*/  IADD3 R4, P0, PT, R2, UR12, RZ ;  /* 0x0000000c02047c10 */ /* 0x000fe2000ff1e0ff */
[----:B------:R-:W-:Y:S02]  /*06e0*/  IMAD R66, R11, UR9, R9 ;  /* 0x000000090b427c24 */ /* 0x000fe4000f8e0209 */
[----:B------:R-:W-:Y:S01]  /*06f0*/  VIADD R7, R50, 0x1 ;  /* 0x0000000132077836 */ /* 0x000fe20000000000 */
[----:B------:R-:W-:Y:S01]  /*0700*/  IADD3.X R5, PT, PT, R3, UR13, RZ, P0, !PT ;  /* 0x0000000d03057c10 */ /* 0x000fe200087fe4ff */
[----:B------:R-:W-:Y:S08]  /*0710*/  @!P1 BRA `(.L_x_11) ;  /* 0x0000000000609947 */ /* 0x000ff00003800000 */
[----:B------:R-:W0:Y:S01]  /*0720*/  LDCU.64 UR4, c[0x0][0x3b8] ;  /* 0x00007700ff0477ac */ /* 0x000e220008000a00 */
[----:B------:R-:W2:Y:S01]  /*0730*/  LDG.E.U16 R10, desc[UR16][R4.64] ;  /* 0x00000010040a7981 */ /* 0x000ea2000c1e1500 */
[----:B------:R-:W1:Y:S03]  /*0740*/  LDC R12, c[0x0][0x3d0] ;  /* 0x0000f400ff0c7b82 */ /* 0x000e660000000800 */
[----:B------:R-:W3:Y:S05]  /*0750*/  LDG.E.U16 R17, desc[UR16][R2.64] ;  /* 0x0000001002117981 */ /* 0x000eea000c1e1500 */
[----:B------:R-:W4:Y:S01]  /*0760*/  LDC R0, c[0x0][0x3b0] ;  /* 0x0000ec00ff007b82 */ /* 0x000f220000000800 */
[----:B0-----:R-:W-:-:S02]  /*0770*/  IADD3 R56, P0, PT, R75, UR4, RZ ;  /* 0x000000044b387c10 */ /* 0x001fc4000ff1e0ff */
[----:B------:R-:W-:Y:S02]  /*0780*/  IADD3 R14, P1, PT, R73, UR4, RZ ;  /* 0x00000004490e7c10 */ /* 0x000fe4000ff3e0ff */
[----:B------:R-:W-:Y:S02]  /*0790*/  IADD3.X R57, PT, PT, R74, UR5, RZ, P0, !PT ;  /* 0x000000054a397c10 */ /* 0x000fe400087fe4ff */
[----:B------:R-:W-:Y:S01]  /*07a0*/  IADD3.X R15, PT, PT, R72, UR5, RZ, P1, !PT ;  /* 0x00000005480f7c10 */ /* 0x000fe20008ffe4ff */
[----:B------:R-:W0:Y:S02]  /*07b0*/  LDCU.64 UR4, c[0x0][0x410] ;  /* 0x00008200ff0477ac */ /* 0x000e240008000a00 */
[----:B------:R-:W5:Y:S04]  /*07c0*/  LDG.E.U16 R16, desc[UR16][R56.64] ;  /* 0x0000001038107981 */ /* 0x000f68000c1e1500 */
[----:B------:R-:W5:Y:S01]  /*07d0*/  LDG.E.U16 R6, desc[UR16][R14.64] ;  /* 0x000000100e067981 */ /* 0x000f62000c1e1500 */
[----:B-1----:R-:W-:-:S02]  /*07e0*/  ISETP.NE.AND P1, PT, R12, 0x1, PT ;  /* 0x000000010c00780c */ /* 0x002fc40003f25270 */
[----:B----4-:R-:W-:Y:S01]  /*07f0*/  ISETP.NE.AND P0, PT, R0, 0x1, PT ;  /* 0x000000010000780c */ /* 0x010fe20003f05270 */
[----:B--2---:R-:W-:Y:S02]  /*0800*/  HADD2.F32 R0, -RZ, R10.H0_H0 ;  /* 0x2000000aff007230 */ /* 0x004fe40000004100 */
[----:B---3--:R-:W-:-:S03]  /*0810*/  HADD2.F32 R17, -RZ, R17.H0_H0 ;  /* 0x20000011ff117230 */ /* 0x008fc60000004100 */
[----:B------:R-:W-:Y:S01]  /*0820*/  FSEL R0, -R0, R0, !P0 ;  /* 0x0000000000007208 */ /* 0x000fe20004000100 */
[----:B-----5:R-:W-:Y:S02]  /*0830*/  HADD2.F32 R16, -RZ, R16.H0_H0 ;  /* 0x20000010ff107230 */ /* 0x020fe40000004100 */
[----:B------:R-:W-:-:S03]  /*0840*/  HADD2.F32 R6, -RZ, R6.H0_H0 ;  /* 0x20000006ff067230 */ /* 0x000fc60000004100 */
[----:B------:R-:W-:Y:S02]  /*0850*/  FSEL R16, -R16, R16, !P1 ;  /* 0x0000001010107208 */ /* 0x000fe40004800100 */
[----:B0-----:R-:W-:-:S03]  /*0860*/  FFMA R13, R17, R6, UR4 ;  /* 0x00000004110d7e23 */ /* 0x001fc60008000006 */
[-C--:B------:R-:W-:Y:S01]  /*0870*/  FFMA R17, R17, R16.reuse, UR5 ;  /* 0x0000000511117e23 */ /* 0x080fe20008000010 */
[----:B------:R-:W-:-:S03]  /*0880*/  FFMA R16, -R0, R16, R13 ;  /* 0x0000001000107223 */ /* 0x000fc6000000010d */
[----:B------:R-:W-:-:S07]  /*0890*/  FFMA R17, R6, R0, R17 ;  /* 0x0000000006117223 */ /* 0x000fce0000000011 */
.L_x_11:
[----:B------:R-:W-:Y:S05]  /*08a0*/  BSYNC.RECONVERGENT B0 ;  /* 0x0000000000007941 */ /* 0x000fea0003800200 */
.L_x_10:
[C---:B------:R-:W-:Y:S01]  /*08b0*/  ISETP.GE.OR P0, PT, R7.reuse, UR6, P3 ;  /* 0x0000000607007c0c */ /* 0x040fe20009f06670 */
[----:B------:R-:W-:Y:S01]  /*08c0*/  BSSY.RECONVERGENT B0, `(.L_x_12) ;  /* 0x000001d000007945 */ /* 0x000fe20003800200 */
[----:B------:R-:W-:Y:S01]  /*08d0*/  ISETP.GE.AND P6, PT, R7, UR6, PT ;  /* 0x0000000607007c0c */ /* 0x000fe2000bfc6270 */
[C---:B------:R-:W-:Y:S02]  /*08e0*/  VIADD R6, R50.reuse, 0x2 ;  /* 0x0000000232067836 */ /* 0x040fe40000000000 */
[----:B------:R-:W-:-:S08]  /*08f0*/  VIADD R0, R50, 0x3 ;  /* 0x0000000332007836 */ /* 0x000fd00000000000 */
[----:B------:R-:W-:Y:S05]  /*0900*/  @P0 BRA `(.L_x_13) ;  /* 0x0000000000600947 */ /* 0x000fea0003800000 */
        /* <DEDUP_REMOVED lines=21> */
[C---:B------:R-:W-:Y:S01]  /*0a60*/  FFMA R13, R10.reuse, R13, UR5 ;  /* 0x000000050a0d7e23 */ /* 0x040fe2000800000d */
[----:B------:R-:W-:-:S03]  /*0a70*/  FFMA R24, R10, -R15, R24 ;  /* 0x8000000f0a187223 */ /* 0x000fc60000000018 */
[----:B------:R-:W-:-:S07]  /*0a80*/  FFMA R25, R12, R15, R13 ;  /* 0x0000000f0c197223 */ /* 0x000fce000000000d */
.L_x_13:
[----:B------:R-:W-:Y:S05]  /*0a90*/  BSYNC.RECONVERGENT B0 ;  /* 0x0000000000007941 */ /* 0x000fea0003800200 */
.L_x_12:
[----:B------:R-:W-:Y:S01]  /*0aa0*/  ISETP.GE.OR P0, PT, R6, UR6, P3 ;  /* 0x0000000606007c0c */ /* 0x000fe20009f06670 */
[----:B------:R-:W-:Y:S01]  /*0ab0*/  USHF.L.U32 UR8, UR10, 0x1, URZ ;  /* 0x000000010a087899 */ /* 0x000fe200080006ff */
[----:B------:R-:W-:Y:S01]  /*0ac0*/  BSSY.RECONVERGENT B0, `(.L_x_14) ;  /* 0x000001b000007945 */ /* 0x000fe20003800200 */
[----:B------:R-:W-:-:S10]  /*0ad0*/  ISETP.GE.OR P3, PT, R0, UR6, P3 ;  /* 0x0000000600007c0c */ /* 0x000fd40009f66670 */
        /* <DEDUP_REMOVED lines=25> */
.L_x_15:
[----:B------:R-:W-:Y:S05]  /*0c70*/  BSYNC.RECONVERGENT B0 ;  /* 0x0000000000007941 */ /* 0x000fea0003800200 */
.L_x_14:
[----:B------:R-:W-:Y:S04]  /*0c80*/  BSSY.RECONVERGENT B0, `(.L_x_16) ;  /* 0x000001a000007945 */ /* 0x000fe80003800200 */
        /* <DEDUP_REMOVED lines=25> */
.L_x_17:
[----:B------:R-:W-:Y:S05]  /*0e20*/  BSYNC.RECONVERGENT B0 ;  /* 0x0000000000007941 */ /* 0x000fea0003800200 */
.L_x_16:
[----:B------:R-:W-:Y:S01]  /*0e30*/  ISETP.GE.OR P1, PT, R50, UR6, P5 ;  /* 0x0000000632007c0c */ /* 0x000fe2000af26670 */
[C---:B------:R-:W-:Y:S01]  /*0e40*/  IMAD.SHL.U32 R71, R54.reuse, 0x2, RZ ;  /* 0x0000000236477824 */ /* 0x040fe200078e00ff */
[----:B------:R-:W-:Y:S01]  /*0e50*/  USHF.L.U64.HI UR10, UR10, 0x1, UR11 ;  /* 0x000000010a0a7899 */ /* 0x000fe2000801020b */
[----:B------:R-:W-:Y:S01]  /*0e60*/  SHF.L.U64.HI R70, R54, 0x1, R70 ;  /* 0x0000000136467819 */ /* 0x000fe20000010246 */
[----:B------:R-:W-:Y:S01]  /*0e70*/  BSSY.RECONVERGENT B0, `(.L_x_18) ;  /* 0x000001d000007945 */ /* 0x000fe20003800200 */
[----:B------:R-:W-:Y:S02]  /*0e80*/  ISETP.GE.AND P3, PT, R11, UR7, PT ;  /* 0x000000070b007c0c */ /* 0x000fe4000bf66270 */
[----:B------:R-:W-:-:S04]  /*0e90*/  IADD3 R77, P0, PT, R71, UR8, RZ ;  /* 0x00000008474d7c10 */ /* 0x000fc8000ff1e0ff */
[----:B------:R-:W-:Y:S02]  /*0ea0*/  IADD3.X R76, PT, PT, R70, UR10, RZ, P0, !PT ;  /* 0x0000000a464c7c10 */ /* 0x000fe400087fe4ff */
[----:B------:R-:W-:Y:S07]  /*0eb0*/  @P1 BRA `(.L_x_19) ;  /* 0x0000000000601947 */ /* 0x000fee0003800000 */
        /* <DEDUP_REMOVED lines=24> */
.L_x_19:
[----:B------:R-:W-:Y:S05]  /*1040*/  BSYNC.RECONVERGENT B0 ;  /* 0x0000000000007941 */ /* 0x000fea0003800200 */
.L_x_18:
[----:B------:R-:W-:Y:S01]  /*1050*/  ISETP.GE.OR P0, PT, R7, UR6, P5 ;  /* 0x0000000607007c0c */ /* 0x000fe2000af06670 */
[----:B------:R-:W-:Y:S01]  /*1060*/  BSSY.RECONVERGENT B0, `(.L_x_20) ;  /* 0x000001b000007945 */ /* 0x000fe20003800200 */
[----:B------:R-:W-:-:S11]  /*1070*/  ISETP.LT.AND P6, PT, R11, UR7, !P6 ;  /* 0x000000070b007c0c */ /* 0x000fd6000f7c1270 */
        /* <DEDUP_REMOVED lines=25> */
.L_x_21:
[----:B------:R-:W-:Y:S05]  /*1210*/  BSYNC.RECONVERGENT B0 ;  /* 0x0000000000007941 */ /* 0x000fea0003800200 */
.L_x_20:
[----:B------:R-:W-:Y:S01]  /*1220*/  ISETP.GE.OR P0, PT, R6, UR6, P5 ;  /* 0x0000000606007c0c */ /* 0x000fe2000af06670 */
[----:B------:R-:W-:Y:S01]  /*1230*/  BSSY.RECONVERGENT B0, `(.L_x_22) ;  /* 0x000001d000007945 */ /* 0x000fe20003800200 */
[----:B------:R-:W-:Y:S01]  /*1240*/  ISETP.GE.OR P5, PT, R0, UR6, P5 ;  /* 0x0000000600007c0c */ /* 0x000fe2000afa6670 */
[----:B------:R-:W-:Y:S01]  /*1250*/  IMAD.SHL.U32 R69, R52, 0x2, RZ ;  /* 0x0000000234457824 */ /* 0x000fe200078e00ff */
[----:B------:R-:W-:-:S09]  /*1260*/  ISETP.GE.OR P4, PT, R50, UR6, P4 ;  /* 0x0000000632007c0c */ /* 0x000fd2000a786670 */
        /* <DEDUP_REMOVED lines=25> */
.L_x_23:
[----:B------:R-:W-:Y:S05]  /*1400*/  BSYNC.RECONVERGENT B0 ;  /* 0x0000000000007941 */ /* 0x000fea0003800200 */
.L_x_22:
        /* <DEDUP_REMOVED lines=26> */
.L_x_25:
[----:B------:R-:W-:Y:S05]  /*15b0*/  BSYNC.RECONVERGENT B0 ;  /* 0x0000000000007941 */ /* 0x000fea0003800200 */
.L_x_24:
[----:B------:R-:W-:Y:S01]  /*15c0*/  SHF.L.U64.HI R68, R52, 0x1, R68 ;  /* 0x0000000134447819 */ /* 0x000fe20000010244 */
[----:B------:R-:W-:Y:S01]  /*15d0*/  BSSY.RECONVERGENT B0, `(.L_x_26) ;  /* 0x000001d000007945 */ /* 0x000fe20003800200 */
[----:B------:R-:W-:Y:S02]  /*15e0*/  IADD3 R79, P1, PT, R69, UR8, RZ ;  /* 0x00000008454f7c10 */ /* 0x000fe4000ff3e0ff */
[----:B------:R-:W-:Y:S02]  /*15f0*/  ISETP.LT.AND P0, PT, R7, UR6, !P2 ;  /* 0x0000000607007c0c */ /* 0x000fe4000d701270 */
[----:B------:R-:W-:Y:S01]  /*1600*/  IADD3.X R78, PT, PT, R68, UR10, RZ, P1, !PT ;  /* 0x0000000a444e7c10 */ /* 0x000fe20008ffe4ff */
[----:B------:R-:W-:Y:S10]  /*1610*/  @P4 BRA `(.L_x_27) ;  /* 0x0000000000604947 */ /* 0x000ff40003800000 */
        /* <DEDUP_REMOVED lines=24> */
.L_x_27:
[----:B------:R-:W-:Y:S05]  /*17a0*/  BSYNC.RECONVERGENT B0 ;  /* 0x0000000000007941 */ /* 0x000fea0003800200 */
.L_x_26:
[----:B------:R-:W-:Y:S01]  /*17b0*/  BSSY.RECONVERGENT B0, `(.L_x_28) ;  /* 0x000001b000007945 */ /* 0x000fe20003800200 */
[----:B------:R-:W-:-:S03]  /*17c0*/  ISETP.LT.AND P1, PT, R6, UR6, !P2 ;  /* 0x0000000606007c0c */ /* 0x000fc6000d721270 */
[----:B------:R-:W-:Y:S10]  /*17d0*/  @!P0 BRA `(.L_x_29) ;  /* 0x0000000000608947 */ /* 0x000ff40003800000 */
        /* <DEDUP_REMOVED lines=24> */
.L_x_29:
[----:B------:R-:W-:Y:S05]  /*1960*/  BSYNC.RECONVERGENT B0 ;  /* 0x0000000000007941 */ /* 0x000fea0003800200 */
.L_x_28:
[----:B------:R-:W-:Y:S01]  /*1970*/  BSSY.RECONVERGENT B0, `(.L_x_30) ;  /* 0x000001d000007945 */ /* 0x000fe20003800200 */
[----:B------:R-:W-:Y:S01]  /*1980*/  ISETP.GE.OR P0, PT, R6, UR6, P3 ;  /* 0x0000000606007c0c */ /* 0x000fe20009f06670 */
[----:B------:R-:W-:Y:S01]  /*1990*/  IMAD.SHL.U32 R67, R8, 0x2, RZ ;  /* 0x0000000208437824 */ /* 0x000fe200078e00ff */
[----:B------:R-:W-:Y:S01]  /*19a0*/  ISETP.LT.AND P2, PT, R0, UR6, !P2 ;  /* 0x0000000600007c0c */ /* 0x000fe2000d741270 */
[----:B------:R-:W-:-:S12]  /*19b0*/  @!P1 BRA `(.L_x_31) ;  /* 0x0000000000609947 */ /* 0x000fd80003800000 */
        /* <DEDUP_REMOVED lines=24> */
.L_x_31:
[----:B------:R-:W-:Y:S05]  /*1b40*/  BSYNC.RECONVERGENT B0 ;  /* 0x0000000000007941 */ /* 0x000fea0003800200 */
.L_x_30:
[----:B------:R-:W-:Y:S01]  /*1b50*/  SHF.L.U64.HI R66, R8, 0x1, R66 ;  /* 0x0000000108427819 */ /* 0x000fe20000010242 */
[----:B------:R-:W-:Y:S01]  /*1b60*/  BSSY.RECONVERGENT B0, `(.L_x_32) ;  /* 0x000001d000007945 */ /* 0x000fe20003800200 */
[----:B------:R-:W-:Y:S02]  /*1b70*/  IADD3 R81, P1, PT, R67, UR8, RZ ;  /* 0x0000000843517c10 */ /* 0x000fe4000ff3e0ff */
[----:B------:R-:W-:Y:S02]  /*1b80*/  ISETP.GE.OR P4, PT, R50, UR6, P3 ;  /* 0x0000000632007c0c */ /* 0x000fe40009f86670 */
[----:B------:R-:W-:Y:S01]  /*1b90*/  IADD3.X R80, PT, PT, R66, UR10, RZ, P1, !PT ;  /* 0x0000000a42507c10 */ /* 0x000fe20008ffe4ff */
        /* <DEDUP_REMOVED lines=25> */
.L_x_33:
[----:B------:R-:W-:Y:S05]  /*1d30*/  BSYNC.RECONVERGENT B0 ;  /* 0x0000000000007941 */ /* 0x000fea0003800200 */
.L_x_32:
        /* <DEDUP_REMOVED lines=26> */
.L_x_35:
[----:B------:R-:W-:Y:S05]  /*1ee0*/  BSYNC.RECONVERGENT B0 ;  /* 0x0000000000007941 */ /* 0x000fea0003800200 */
.L_x_34:
[----:B------:R-:W-:Y:S04]  /*1ef0*/  BSSY.RECONVERGENT B0, `(.L_x_36) ;  /* 0x000001a000007945 */ /* 0x000fe80003800200 */
[----:B------:R-:W-:Y:S05]  /*1f00*/  @!P6 BRA `(.L_x_37) ;  /* 0x000000000060e947 */ /* 0x000fea0003800000 */
        /* <DEDUP_REMOVED lines=24> */
.L_x_37:
[----:B------:R-:W-:Y:S05]  /*2090*/  BSYNC.RECONVERGENT B0 ;  /* 0x0000000000007941 */ /* 0x000fea0003800200 */
.L_x_36:
        /* <DEDUP_REMOVED lines=26> */
.L_x_39:
[----:B------:R-:W-:Y:S05]  /*2240*/  BSYNC.RECONVERGENT B0 ;  /* 0x0000000000007941 */ /* 0x000fea0003800200 */
.L_x_38:
[----:B------:R-:W0:Y:S01]  /*2250*/  LDCU.64 UR4, c[0x0][0x3a0] ;  /* 0x00007400ff0477ac */ /* 0x000e220008000a00 */
[----:B------:R-:W-:Y:S01]  /*2260*/  ISETP.GE.OR P3, PT, R0, UR6, P3 ;  /* 0x0000000600007c0c */ /* 0x000fe20009f66670 */
[----:B------:R-:W-:Y:S01]  /*2270*/  BSSY.RECONVERGENT B0, `(.L_x_40) ;  /* 0x000001c000007945 */ /* 0x000fe20003800200 */
[----:B0-----:R-:W-:Y:S02]  /*2280*/  USHF.L.U64.HI UR10, UR4, 0x1, UR5 ;  /* 0x00000001040a7899 */ /* 0x001fe40008010205 */
[----:B------:R-:W-:-:S09]  /*2290*/  USHF.L.U32 UR11, UR4, 0x1, URZ ;  /* 0x00000001040b7899 */ /* 0x000fd200080006ff */
        /* <DEDUP_REMOVED lines=25> */
.L_x_41:
[----:B------:R-:W-:Y:S05]  /*2430*/  BSYNC.RECONVERGENT B0 ;  /* 0x0000000000007941 */ /* 0x000fea0003800200 */
.L_x_40:
[----:B------:R-:W0:Y:S01]  /*2440*/  LDCU.64 UR8, c[0x0][0x3b8] ;  /* 0x00007700ff0877ac */ /* 0x000e220008000a00 */
[----:B------:R-:W-:Y:S01]  /*2450*/  IMAD.U32 R5, RZ, RZ, UR11 ;  /* 0x0000000bff057e24 */ /* 0x000fe2000f8e00ff */
[----:B------:R-:W-:-:S04]  /*2460*/  UIADD3 UR14, UPT, UPT, -UR14, 0x1, URZ ;  /* 0x000000010e0e7890 */ /* 0x000fc8000fffe1ff */
[----:B------:R-:W-:Y:S01]  /*2470*/  IADD3 R58, P1, P0, R5, 0x6, R2 ;  /* 0x00000006053a7810 */ /* 0x000fe2000783e002 */
[----:B------:R-:W1:Y:S03]  /*2480*/  LDCU.64 UR4, c[0x0][0x380] ;  /* 0x00007000ff0477ac */ /* 0x000e660008000a00 */
[----:B------:R-:W-:Y:S01]  /*2490*/  IADD3.X R59, PT, PT, RZ, UR10, R3, P1, P0 ;  /* 0x0000000aff3b7c10 */ /* 0x000fe20008fe0403 */
[----:B0-----:R-:W-:-:S04]  /*24a0*/  UIADD3 UR15, UP0, UPT, UR8, 0x2, URZ ;  /* 0x00000002080f7890 */ /* 0x001fc8000ff1e0ff */
[----:B------:R-:W-:Y:S02]  /*24b0*/  UIADD3.X UR16, UPT, UPT, URZ, UR9, URZ, UP0, !UPT ;  /* 0x00000009ff107290 */ /* 0x000fe400087fe4ff */
[----:B------:R-:W-:-:S09]  /*24c0*/  UISETP.NE.AND UP0, UPT, UR14, URZ, UPT ;  /* 0x000000ff0e00728c */ /* 0x000fd2000bf05270 */
[----:B-1----:R-:W-:Y:S05]  /*24d0*/  BRA.U !UP0, `(.L_x_9) ;  /* 0x0000001908507547 */ /* 0x002fea000b800000 */
[C---:B------:R-:W-:Y:S01]  /*24e0*/  VIADD R8, R50.reuse, 0x1 ;  /* 0x0000000132087836 */ /* 0x040fe20000000000 */
[C---:B------:R-:W-:Y:S01]  /*24f0*/  IADD3 R6, PT, PT, R50.reuse, 0x3, RZ ;  /* 0x0000000332067810 */ /* 0x040fe20007ffe0ff */
[----:B------:R-:W-:Y:S01]  /*2500*/  VIADD R7, R50, 0x2 ;  /* 0x0000000232077836 */ /* 0x000fe20000000000 */
[C---:B------:R-:W-:Y:S01]  /*2510*/  IADD3 R4, PT, PT, R48.reuse, 0x2, RZ ;  /* 0x0000000230047810 */ /* 0x040fe20007ffe0ff */
[----:B------:R-:W-:Y:S01]  /*2520*/  VIADD R5, R48, 0x3 ;  /* 0x0000000330057836 */ /* 0x000fe20000000000 */
[C---:B------:R-:W-:Y:S01]  /*2530*/  IADD3 R13, PT, PT, R50.reuse, 0x2, RZ ;  /* 0x00000002320d7810 */ /* 0x040fe20007ffe0ff */
[----:B------:R-:W-:Y:S01]  /*2540*/  VIADD R14, R50, 0x1 ;  /* 0x00000001320e7836 */ /* 0x000fe20000000000 */
[----:B------:R-:W-:Y:S01]  /*2550*/  IADD3 R11, PT, PT, R48, 0x1, RZ ;  /* 0x00000001300b7810 */ /* 0x000fe20007ffe0ff */
[C---:B------:R-:W-:Y:S01]  /*2560*/  VIADD R12, R50.reuse, 0x3 ;  /* 0x00000003320c7836 */ /* 0x040fe20000000000 */
[C---:B------:R-:W-:Y:S01]  /*2570*/  IADD3 R2, PT, PT, R50.reuse, 0x3, RZ ;  /* 0x0000000332027810 */ /* 0x040fe20007ffe0ff */
[----:B------:R-:W-:Y:S01]  /*2580*/  VIADD R3, R50, 0x1 ;  /* 0x0000000132037836 */ /* 0x000fe20000000000 */
[C---:B------:R-:W-:Y:S01]  /*2590*/  IADD3 R9, PT, PT, R48.reuse, 0x3, RZ ;  /* 0x0000000330097810 */ /* 0x040fe20007ffe0ff */
[----:B------:R-:W-:Y:S01]  /*25a0*/  VIADD R10, R48, 0x2 ;  /* 0x00000002300a7836 */ /* 0x000fe20000000000 */
[----:B------:R-:W-:Y:S01]  /*25b0*/  IADD3 R0, PT, PT, R50, 0x3, RZ ;  /* 0x0000000332007810 */ /* 0x000fe20007ffe0ff */
[----:B------:R-:W0:Y:S06]  /*25c0*/  LDCU.64 UR8, c[0x0][0x358] ;  /* 0x00006b00ff0877ac */ /* 0x000e2c0008000a00 */
.L_x_42:
[----:B------:R-:W-:Y:S01]  /*25d0*/  ISETP.GE.AND P0, PT, R48, UR7, PT ;  /* 0x0000000730007c0c */ /* 0x000fe2000bf06270 */
[----:B------:R-:W-:Y:S01]  /*25e0*/  UIADD3 UR14, UPT, UPT, UR14, 0x1, URZ ;  /* 0x000000010e0e7890 */ /* 0x000fe2000fffe0ff */
[----:B------:R-:W-:Y:S02]  /*25f0*/  IADD3 R64, P2, PT, R58, UR12, RZ ;  /* 0x0000000c3a407c10 */ /* 0x000fe4000ff5e0ff */
[----:B------:R-:W-:Y:S01]  /*2600*/  ISETP.LT.AND P0, PT, R50, UR6, !P0 ;  /* 0x0000000632007c0c */ /* 0x000fe2000c701270 */
[----:B------:R-:W-:Y:S01]  /*2610*/  UISETP.NE.AND UP1, UPT, UR14, URZ, UPT ;  /* 0x000000ff0e00728c */ /* 0x000fe2000bf25270 */
[----:B------:R-:W-:Y:S11]  /*2620*/  IADD3.X R65, PT, PT, R59, UR13, RZ, P2, !PT ;  /* 0x0000000d3b417c10 */ /* 0x000ff600097fe4ff */
[----:B------:R-:W-:Y:S01]  /*2630*/  @P0 IADD3 R62, P1, PT, R75, UR15, RZ ;  /* 0x0000000f4b3e0c10 */ /* 0x000fe2000ff3e0ff */
[----:B0-----:R0:W2:Y:S01]  /*2640*/  @P0 LDG.E.U16 R56, desc[UR8][R64.64+-0x6] ;  /* 0xfffffa0840380981 */ /* 0x0010a2000c1e1500 */
[C---:B------:R-:W-:Y:S01]  /*2650*/  @P0 IADD3 R60, P2, PT, R73.reuse, UR15, RZ ;  /* 0x0000000f493c0c10 */ /* 0x040fe2000ff5e0ff */
[----:B------:R-:W1:Y:S01]  /*2660*/  @P0 LDC R55, c[0x0][0x3d0] ;  /* 0x0000f400ff370b82 */ /* 0x000e620000000800 */
[----:B------:R-:W-:Y:S01]  /*2670*/  @P0 IADD3.X R63, PT, PT, R74, UR16, RZ, P1, !PT ;  /* 0x000000104a3f0c10 */ /* 0x000fe20008ffe4ff */
[----:B------:R-:W3:Y:S01]  /*2680*/  @P0 LDG.E.U16 R57, desc[UR8][R58.64+-0x6] ;  /* 0xfffffa083a390981 */ /* 0x000ee2000c1e1500 */
[----:B------:R-:W-:Y:S05]  /*2690*/  @P0 IADD3.X R61, PT, PT, R72, UR16, RZ, P2, !PT ;  /* 0x00000010483d0c10 */ /* 0x000fea00097fe4ff */
[----:B------:R-:W4:Y:S01]  /*26a0*/  @P0 LDC R53, c[0x0][0x3b0] ;  /* 0x0000ec00ff350b82 */ /* 0x000f220000000800 */
[----:B------:R-:W-:Y:S01]  /*26b0*/  ISETP.GE.AND P2, PT, R48, UR5, PT ;  /* 0x0000000530007c0c */ /* 0x000fe2000bf46270 */
[----:B------:R-:W5:Y:S03]  /*26c0*/  @P0 LDG.E.U16 R54, desc[UR8][R62.64] ;  /* 0x000000083e360981 */ /* 0x000f66000c1e1500 */
[----:B------:R-:W-:Y:S01]  /*26d0*/  ISETP.GE.OR P1, PT, R14, UR4, P2 ;  /* 0x000000040e007c0c */ /* 0x000fe20009726670 */
[----:B------:R3:W5:Y:S11]  /*26e0*/  @P0 LDG.E.U16 R52, desc[UR8][R60.64] ;  /* 0x000000083c340981 */ /* 0x000776000c1e1500 */
[----:B------:R-:W-:Y:S01]  /*26f0*/  @!UPT UIADD3 URZ, UPT, UPT, URZ, URZ, URZ ;  /* 0x000000fffffff290 */ /* 0x000fe2000fffe0ff */
[----:B0-----:R-:W-:Y:S02]  /*2700*/  @!P1 IADD3 R64, P5, PT, R73, UR15, RZ ;  /* 0x0000000f49409c10 */ /* 0x001fe4000ffbe0ff */
[----:B-1----:R-:W-:Y:S02]  /*2710*/  @P0 ISETP.NE.AND P4, PT, R55, 0x1, PT ;  /* 0x000000013700080c */ /* 0x002fe40003f85270 */
[----:B------:R-:W-:Y:S01]  /*2720*/  @!P1 IADD3.X R65, PT, PT, R72, UR16, RZ, P5, !PT ;  /* 0x0000001048419c10 */ /* 0x000fe2000affe4ff */
[----:B------:R-:W0:Y:S01]  /*2730*/  @!P1 LDC R55, c[0x0][0x3d0] ;  /* 0x0000f400ff379b82 */ /* 0x000e220000000800 */
[----:B----4-:R-:W-:Y:S01]  /*2740*/  @P0 ISETP.NE.AND P3, PT, R53, 0x1, PT ;  /* 0x000000013500080c */ /* 0x010fe20003f65270 */
[----:B--2---:R-:W-:Y:S02]  /*2750*/  @P0 HADD2.F32 R56, -RZ, R56.H0_H0 ;  /* 0x20000038ff380230 */ /* 0x004fe40000004100 */
[----:B---3--:R-:W-:Y:S03]  /*2760*/  @P0 HADD2.F32 R53, -RZ, R57.H0_H0 ;  /* 0x20000039ff350230 */ /* 0x008fe60000004100 */
[----:B------:R-:W-:Y:S02]  /*2770*/  @P0 FSEL R56, -R56, R56, !P3 ;  /* 0x0000003838380208 */ /* 0x000fe40005800100 */
[----:B------:R-:W-:Y:S01]  /*2780*/  IADD3 R60, P3, PT, R58, UR12, RZ ;  /* 0x0000000c3a3c7c10 */ /* 0x000fe2000ff7e0ff */
[----:B-----5:R-:W-:Y:S03]  /*2790*/  @P0 HADD2.F32 R54, -RZ, R54.H0_H0 ;  /* 0x20000036ff360230 */ /* 0x020fe60000004100 */
[----:B------:R-:W-:Y:S01]  /*27a0*/  IADD3.X R61, PT, PT, R59, UR13, RZ, P3, !PT ;  /* 0x0000000d3b3d7c10 */ /* 0x000fe20009ffe4ff */
[----:B------:R-:W-:Y:S01]  /*27b0*/  @P0 HADD2.F32 R52, -RZ, R52.H0_H0 ;  /* 0x20000034ff340230 */ /* 0x000fe20000004100 */
[----:B------:R-:W-:Y:S02]  /*27c0*/  @P0 FSEL R54, -R54, R54, !P4 ;  /* 0x0000003636360208 */ /* 0x000fe40006000100 */
[----:B------:R-:W-:Y:S02]  /*27d0*/  @!P1 IADD3 R62, P4, PT, R75, UR15, RZ ;  /* 0x0000000f4b3e9c10 */ /* 0x000fe4000ff9e0ff */
[C---:B------:R-:W-:Y:S01]  /*27e0*/  @P0 FFMA R49, R53.reuse, R52, R16 ;  /* 0x0000003435310223 */ /* 0x040fe20000000010 */
[-C--:B------:R-:W-:Y:S01]  /*27f0*/  @P0 FFMA R15, R53, R54.reuse, R17 ;  /* 0x00000036350f0223 */ /* 0x080fe20000000011 */
[----:B------:R-:W-:Y:S01]  /*2800*/  @!P1 IADD3.X R63, PT, PT, R74, UR16, RZ, P4, !PT ;  /* 0x000000104a3f9c10 */ /* 0x000fe2000a7fe4ff */
[----:B------:R-:W2:Y:S01]  /*2810*/  @!P1 LDG.E.U16 R53, desc[UR8][R58.64+-0x4] ;  /* 0xfffffc083a359981 */ /* 0x000ea2000c1e1500 */
[----:B0-----:R-:W-:Y:S01]  /*2820*/  @!P1 ISETP.NE.AND P4, PT, R55, 0x1, PT ;  /* 0x000000013700980c */ /* 0x001fe20003f85270 */
[C---:B------:R-:W-:Y:S01]  /*2830*/  @P0 FFMA R16, -R56.reuse, R54, R49 ;  /* 0x0000003638100223 */ /* 0x040fe20000000131 */
[----:B------:R-:W-:Y:S01]  /*2840*/  @P0 FFMA R17, R56, R52, R15 ;  /* 0x0000003438110223 */ /* 0x000fe2000000000f */
[----:B------:R-:W-:Y:S01]  /*2850*/  ISETP.GE.OR P0, PT, R13, UR4, P2 ;  /* 0x000000040d007c0c */ /* 0x000fe20009706670 */
[----:B------:R-:W3:Y:S01]  /*2860*/  @!P1 LDG.E.U16 R54, desc[UR8][R62.64] ;  /* 0x000000083e369981 */ /* 0x000ee2000c1e1500 */
[----:B------:R-:W0:Y:S03]  /*2870*/  @!P1 LDC R55, c[0x0][0x3b0] ;  /* 0x0000ec00ff379b82 */ /* 0x000e260000000800 */
[----:B------:R-:W4:Y:S04]  /*2880*/  @!P1 LDG.E.U16 R56, desc[UR8][R60.64+-0x4] ;  /* 0xfffffc083c389981 */ /* 0x000f28000c1e1500 */
[----:B------:R-:W5:Y:S01]  /*2890*/  @!P1 LDG.E.U16 R52, desc[UR8][R64.64] ;  /* 0x0000000840349981 */ /* 0x000f62000c1e1500 */
[----:B0-----:R-:W-:Y:S03]  /*28a0*/  @!P1 ISETP.NE.AND P3, PT, R55, 0x1, PT ;  /* 0x000000013700980c */ /* 0x001fe60003f65270 */
[----:B------:R-:W5:Y:S01]  /*28b0*/  @!P0 LDG.E.U16 R55, desc[UR8][R58.64+-0x2] ;  /* 0xfffffe083a378981 */ /* 0x000f62000c1e1500 */
[----:B--2---:R-:W-:Y:S02]  /*28c0*/  @!P1 HADD2.F32 R53, -RZ, R53.H0_H0 ;  /* 0x20000035ff359230 */ /* 0x004fe40000004100 */
[----:B---3--:R-:W-:Y:S02]  /*28d0*/  @!P1 HADD2.F32 R54, -RZ, R54.H0_H0 ;  /* 0x20000036ff369230 */ /* 0x008fe40000004100 */
[----:B----4-:R-:W-:Y:S03]  /*28e0*/  @!P1 HADD2.F32 R56, -RZ, R56.H0_H0 ;  /* 0x20000038ff389230 */ /* 0x010fe60000004100 */
[----:B------:R-:W-:Y:S01]  /*28f0*/  @!P1 FSEL R54, -R54, R54, !P4 ;  /* 0x0000003636369208 */ /* 0x000fe20006000100 */
[----:B-----5:R-:W-:Y:S01]  /*2900*/  @!P1 HADD2.F32 R52, -RZ, R52.H0_H0 ;  /* 0x20000034ff349230 */ /* 0x020fe20000004100 */
[----:B------:R-:W-:Y:S02]  /*2910*/  @!P1 FSEL R56, -R56, R56, !P3 ;  /* 0x0000003838389208 */ /* 0x000fe40005800100 */
[----:B------:R-:W-:Y:S02]  /*2920*/  @!P0 IADD3 R62, P3, PT, R75, UR15, RZ ;  /* 0x0000000f4b3e8c10 */ /* 0x000fe4000ff7e0ff */
[C---:B------:R-:W-:Y:S01]  /*2930*/  @!P1 FFMA R49, R53.reuse, R52, R24 ;  /* 0x0000003435319223 */ /* 0x040fe20000000018 */
[-C--:B------:R-:W-:Y:S01]  /*2940*/  @!P1 FFMA R15, R53, R54.reuse, R25 ;  /* 0x00000036350f9223 */ /* 0x080fe20000000019 */
[----:B------:R-:W-:Y:S01]  /*2950*/  @!P0 IADD3.X R63, PT, PT, R74, UR16, RZ, P3, !PT ;  /* 0x000000104a3f8c10 */ /* 0x000fe20009ffe4ff */
[----:B------:R-:W0:Y:S01]  /*2960*/  @!P0 LDC R53, c[0x0][0x3d0] ;  /* 0x0000f400ff358b82 */ /* 0x000e220000000800 */
[C---:B------:R-:W-:Y:S01]  /*2970*/  @!P1 FFMA R24, -R56.reuse, R54, R49 ;  /* 0x0000003638189223 */ /* 0x040fe20000000131 */
[----:B------:R-:W-:Y:S01]  /*2980*/  @!P1 FFMA R25, R56, R52, R15 ;  /* 0x0000003438199223 */ /* 0x000fe2000000000f */
[----:B------:R-:W-:Y:S01]  /*2990*/  @!P0 IADD3 R64, P1, PT, R73, UR15, RZ ;  /* 0x0000000f49408c10 */ /* 0x000fe2000ff3e0ff */
[----:B------:R1:W2:Y:S03]  /*29a0*/  @!P0 LDG.E.U16 R54, desc[UR8][R62.64] ;  /* 0x000000083e368981 */ /* 0x0002a6000c1e1500 */
[----:B------:R-:W-:Y:S01]  /*29b0*/  @!P0 IADD3.X R65, PT, PT, R72, UR16, RZ, P1, !PT ;  /* 0x0000001048418c10 */ /* 0x000fe20008ffe4ff */
[----:B------:R-:W3:Y:S01]  /*29c0*/  @!P0 LDG.E.U16 R56, desc[UR8][R60.64+-0x2] ;  /* 0xfffffe083c388981 */ /* 0x000ee2000c1e1500 */
[----:B------:R-:W-:Y:S03]  /*29d0*/  ISETP.GE.OR P1, PT, R12, UR4, P2 ;  /* 0x000000040c007c0c */ /* 0x000fe60009726670 */
[----:B------:R-:W4:Y:S01]  /*29e0*/  @!P0 LDG.E.U16 R52, desc[UR8][R64.64] ;  /* 0x0000000840348981 */ /* 0x000f22000c1e1500 */
[----:B0-----:R-:W-:Y:S02]  /*29f0*/  @!P0 ISETP.NE.AND P4, PT, R53, 0x1, PT ;  /* 0x000000013500880c */ /* 0x001fe40003f85270 */
[----:B------:R-:W0:Y:S07]  /*2a00*/  @!P0 LDC R53, c[0x0][0x3b0] ;  /* 0x0000ec00ff358b82 */ /* 0x000e2e0000000800 */
[----:B-1----:R-:W-:Y:S04]  /*2a10*/  @!P1 IADD3 R62, P2, PT, R75, UR15, RZ ;  /* 0x0000000f4b3e9c10 */ /* 0x002fe8000ff5e0ff */
[----:B------:R-:W-:Y:S02]  /*2a20*/  @!P1 IADD3.X R63, PT, PT, R74, UR16, RZ, P2, !PT ;  /* 0x000000104a3f9c10 */ /* 0x000fe400097fe4ff */
[----:B------:R-:W-:Y:S02]  /*2a30*/  ISETP.GE.AND P2, PT, R11, UR5, PT ;  /* 0x000000050b007c0c */ /* 0x000fe4000bf46270 */
[----:B0-----:R-:W-:Y:S01]  /*2a40*/  @!P0 ISETP.NE.AND P3, PT, R53, 0x1, PT ;  /* 0x000000013500880c */ /* 0x001fe20003f65270 */
[----:B------:R-:W-:Y:S02]  /*2a50*/  @!P0 HADD2.F32 R53, -RZ, R55.H0_H0 ;  /* 0x20000037ff358230 */ /* 0x000fe40000004100 */
[----:B------:R-:W5:Y:S01]  /*2a60*/  @!P1 LDG.E.U16 R55, desc[UR8][R58.64] ;  /* 0x000000083a379981 */ /* 0x000f62000c1e1500 */
[----:B--2---:R-:W-:Y:S02]  /*2a70*/  @!P0 HADD2.F32 R54, -RZ, R54.H0_H0 ;  /* 0x20000036ff368230 */ /* 0x004fe40000004100 */
[----:B---3--:R-:W-:Y:S03]  /*2a80*/  @!P0 HADD2.F32 R56, -RZ, R56.H0_H0 ;  /* 0x20000038ff388230 */ /* 0x008fe60000004100 */
[----:B------:R-:W-:Y:S01]  /*2a90*/  @!P0 FSEL R54, -R54, R54, !P4 ;  /* 0x0000003636368208 */ /* 0x000fe20006000100 */
[----:B----4-:R-:W-:Y:S01]  /*2aa0*/  @!P0 HADD2.F32 R52, -RZ, R52.H0_H0 ;  /* 0x20000034ff348230 */ /* 0x010fe20000004100 */
[----:B------:R-:W-:Y:S04]  /*2ab0*/  @!P0 FSEL R56, -R56, R56, !P3 ;  /* 0x0000003838388208 */ /* 0x000fe80005800100 */
[C---:B------:R-:W-:Y:S01]  /*2ac0*/  @!P0 FFMA R49, R53.reuse, R52, R32 ;  /* 0x0000003435318223 */ /* 0x040fe20000000020 */
[-C--:B------:R-:W-:Y:S02]  /*2ad0*/  @!P0 FFMA R15, R53, R54.reuse, R33 ;  /* 0x00000036350f8223 */ /* 0x080fe40000000021 */
[----:B------:R-:W0:Y:S01]  /*2ae0*/  @!P1 LDC R53, c[0x0][0x3d0] ;  /* 0x0000f400ff359b82 */ /* 0x000e220000000800 */
[C---:B------:R-:W-:Y:S01]  /*2af0*/  @!P0 FFMA R32, -R56.reuse, R54, R49 ;  /* 0x0000003638208223 */ /* 0x040fe20000000131 */
[----:B------:R-:W-:Y:S01]  /*2b00*/  @!P0 FFMA R33, R56, R52, R15 ;  /* 0x0000003438218223 */ /* 0x000fe2000000000f */
[----:B------:R-:W-:Y:S01]  /*2b10*/  @!P1 IADD3 R64, P0, PT, R73, UR15, RZ ;  /* 0x0000000f49409c10 */ /* 0x000fe2000ff1e0ff */
[----:B------:R-:W2:Y:S03]  /*2b20*/  @!P1 LDG.E.U16 R54, desc[UR8][R62.64] ;  /* 0x000000083e369981 */ /* 0x000ea6000c1e1500 */
[----:B------:R-:W-:Y:S01]  /*2b30*/  @!P1 IADD3.X R65, PT, PT, R72, UR16, RZ, P0, !PT ;  /* 0x0000001048419c10 */ /* 0x000fe200087fe4ff */
[----:B------:R-:W3:Y:S01]  /*2b40*/  @!P1 LDG.E.U16 R56, desc[UR8][R60.64] ;  /* 0x000000083c389981 */ /* 0x000ee2000c1e1500 */
[----:B------:R-:W-:Y:S03]  /*2b50*/  ISETP.GE.OR P0, PT, R50, UR4, P2 ;  /* 0x0000000432007c0c */ /* 0x000fe60009706670 */
[----:B------:R-:W4:Y:S01]  /*2b60*/  @!P1 LDG.E.U16 R52, desc[UR8][R64.64] ;  /* 0x0000000840349981 */ /* 0x000f22000c1e1500 */
[----:B0-----:R-:W-:Y:S02]  /*2b70*/  @!P1 ISETP.NE.AND P4, PT, R53, 0x1, PT ;  /* 0x000000013500980c */ /* 0x001fe40003f85270 */
[----:B------:R-:W0:Y:S02]  /*2b80*/  @!P1 LDC R53, c[0x0][0x3b0] ;  /* 0x0000ec00ff359b82 */ /* 0x000e240000000800 */
[----:B0-----:R-:W-:Y:S01]  /*2b90*/  @!P1 ISETP.NE.AND P3, PT, R53, 0x1, PT ;  /* 0x000000013500980c */ /* 0x001fe20003f65270 */
[----:B-----5:R-:W-:Y:S05]  /*2ba0*/  @!P1 HADD2.F32 R53, -RZ, R55.H0_H0 ;  /* 0x20000037ff359230 */ /* 0x020fea0000004100 */
[----:B------:R-:W0:Y:S01]  /*2bb0*/  @!P0 LDC R55, c[0x0][0x3d0] ;  /* 0x0000f400ff378b82 */ /* 0x000e220000000800 */
[----:B--2---:R-:W-:Y:S02]  /*2bc0*/  @!P1 HADD2.F32 R54, -RZ, R54.H0_H0 ;  /* 0x20000036ff369230 */ /* 0x004fe40000004100 */
[----:B---3--:R-:W-:Y:S03]  /*2bd0*/  @!P1 HADD2.F32 R56, -RZ, R56.H0_H0 ;  /* 0x20000038ff389230 */ /* 0x008fe60000004100 */
[----:B------:R-:W-:Y:S02]  /*2be0*/  @!P1 FSEL R54, -R54, R54, !P4 ;  /* 0x0000003636369208 */ /* 0x000fe40006000100 */
[----:B0-----:R-:W-:Y:S01]  /*2bf0*/  @!P0 ISETP.NE.AND P4, PT, R55, 0x1, PT ;  /* 0x000000013700880c */ /* 0x001fe20003f85270 */
[----:B----4-:R-:W-:Y:S01]  /*2c00*/  @!P1 HADD2.F32 R52, -RZ, R52.H0_H0 ;  /* 0x20000034ff349230 */ /* 0x010fe20000004100 */
[----:B------:R-:W-:Y:S01]  /*2c10*/  @!P1 FSEL R56, -R56, R56, !P3 ;  /* 0x0000003838389208 */ /* 0x000fe20005800100 */
[----:B------:R-:W0:Y:S01]  /*2c20*/  @!P0 LDC R55, c[0x0][0x3b0] ;  /* 0x0000ec00ff378b82 */ /* 0x000e220000000800 */
[----:B------:R-:W-:Y:S02]  /*2c30*/  @!P0 IADD3 R62, P3, PT, R77, UR15, RZ ;  /* 0x0000000f4d3e8c10 */ /* 0x000fe4000ff7e0ff */
[C---:B------:R-:W-:Y:S01]  /*2c40*/  @!P1 FFMA R49, R53.reuse, R52, R40 ;  /* 0x0000003435319223 */ /* 0x040fe20000000028 */
[-C--:B------:R-:W-:Y:S01]  /*2c50*/  @!P1 FFMA R15, R53, R54.reuse, R41 ;  /* 0x00000036350f9223 */ /* 0x080fe20000000029 */
[----:B------:R-:W-:Y:S01]  /*2c60*/  @!P0 IADD3.X R63, PT, PT, R76, UR16, RZ, P3, !PT ;  /* 0x000000104c3f8c10 */ /* 0x000fe20009ffe4ff */
[----:B------:R-:W2:Y:S01]  /*2c70*/  @!P0 LDG.E.U16 R53, desc[UR8][R58.64+-0x6] ;  /* 0xfffffa083a358981 */ /* 0x000ea2000c1e1500 */
[C---:B------:R-:W-:Y:S01]  /*2c80*/  @!P1 FFMA R40, -R56.reuse, R54, R49 ;  /* 0x0000003638289223 */ /* 0x040fe20000000131 */
[----:B------:R-:W-:Y:S01]  /*2c90*/  @!P1 FFMA R41, R56, R52, R15 ;  /* 0x0000003438299223 */ /* 0x000fe2000000000f */
[----:B------:R-:W-:Y:S01]  /*2ca0*/  @!P0 IADD3 R64, P1, PT, R71, UR15, RZ ;  /* 0x0000000f47408c10 */ /* 0x000fe2000ff3e0ff */
[----:B------:R-:W3:Y:S03]  /*2cb0*/  @!P0 LDG.E.U16 R54, desc[UR8][R62.64] ;  /* 0x000000083e368981 */ /* 0x000ee6000c1e1500 */
[----:B------:R-:W-:Y:S01]  /*2cc0*/  @!P0 IADD3.X R65, PT, PT, R70, UR16, RZ, P1, !PT ;  /* 0x0000001046418c10 */ /* 0x000fe20008ffe4ff */
[----:B------:R-:W4:Y:S01]  /*2cd0*/  @!P0 LDG.E.U16 R56, desc[UR8][R60.64+-0x6] ;  /* 0xfffffa083c388981 */ /* 0x000f22000c1e1500 */
[----:B------:R-:W-:Y:S03]  /*2ce0*/  ISETP.GE.OR P1, PT, R3, UR4, P2 ;  /* 0x0000000403007c0c */ /* 0x000fe60009726670 */
[----:B------:R-:W5:Y:S01]  /*2cf0*/  @!P0 LDG.E.U16 R52, desc[UR8][R64.64] ;  /* 0x0000000840348981 */ /* 0x000f62000c1e1500 */
[----:B0-----:R-:W-:Y:S09]  /*2d00*/  @!P0 ISETP.NE.AND P3, PT, R55, 0x1, PT ;  /* 0x000000013700880c */ /* 0x001ff20003f65270 */
[----:B------:R-:W0:Y:S01]  /*2d10*/  @!P1 LDC R55, c[0x0][0x3d0] ;  /* 0x0000f400ff379b82 */ /* 0x000e220000000800 */
[----:B--2---:R-:W-:Y:S02]  /*2d20*/  @!P0 HADD2.F32 R53, -RZ, R53.H0_H0 ;  /* 0x20000035ff358230 */ /* 0x004fe40000004100 */
[----:B---3--:R-:W-:Y:S02]  /*2d30*/  @!P0 HADD2.F32 R54, -RZ, R54.H0_H0 ;  /* 0x20000036ff368230 */ /* 0x008fe40000004100 */
[----:B----4-:R-:W-:Y:S03]  /*2d40*/  @!P0 HADD2.F32 R56, -RZ, R56.H0_H0 ;  /* 0x20000038ff388230 */ /* 0x010fe60000004100 */
[----:B------:R-:W-:Y:S02]  /*2d50*/  @!P0 FSEL R54, -R54, R54, !P4 ;  /* 0x0000003636368208 */ /* 0x000fe40006000100 */
[----:B0-----:R-:W-:Y:S01]  /*2d60*/  @!P1 ISETP.NE.AND P4, PT, R55, 0x1, PT ;  /* 0x000000013700980c */ /* 0x001fe20003f85270 */
[----:B-----5:R-:W-:Y:S01]  /*2d70*/  @!P0 HADD2.F32 R52, -RZ, R52.H0_H0 ;  /* 0x20000034ff348230 */ /* 0x020fe20000004100 */
[----:B------:R-:W-:Y:S01]  /*2d80*/  @!P0 FSEL R56, -R56, R56, !P3 ;  /* 0x0000003838388208 */ /* 0x000fe20005800100 */
[----:B------:R-:W0:Y:S01]  /*2d90*/  @!P1 LDC R55, c[0x0][0x3b0] ;  /* 0x0000ec00ff379b82 */ /* 0x000e220000000800 */
[----:B------:R-:W-:Y:S02]  /*2da0*/  @!P1 IADD3 R62, P3, PT, R77, UR15, RZ ;  /* 0x0000000f4d3e9c10 */ /* 0x000fe4000ff7e0ff */
[C---:B------:R-:W-:Y:S01]  /*2db0*/  @!P0 FFMA R49, R53.reuse, R52, R18 ;  /* 0x0000003435318223 */ /* 0x040fe20000000012 */
[----:B------:R-:W-:Y:S01]  /*2dc0*/  @!P0 FFMA R15, R53, R54, R19 ;  /* 0x00000036350f8223 */ /* 0x000fe20000000013 */
[----:B------:R-:W-:Y:S01]  /*2dd0*/  @!P1 IADD3.X R63, PT, PT, R76, UR16, RZ, P3, !PT ;  /* 0x000000104c3f9c10 */ /* 0x000fe20009ffe4ff */
[----:B------:R-:W2:Y:S01]  /*2de0*/  @!P1 LDG.E.U16 R53, desc[UR8][R58.64+-0x4] ;  /* 0xfffffc083a359981 */ /* 0x000ea2000c1e1500 */
[----:B------:R-:W-:Y:S01]  /*2df0*/  @!P0 FFMA R18, R54, -R56, R49 ;  /* 0x8000003836128223 */ /* 0x000fe20000000031 */
        /* <DEDUP_REMOVED lines=25> */
[----:B------:R1:W3:Y:S03]  /*2f90*/  @!P0 LDG.E.U16 R54, desc[UR8][R62.64] ;  /* 0x000000083e368981 */ /* 0x0002e6000c1e1500 */
[----:B------:R-:W-:Y:S01]  /*2fa0*/  @!P0 IADD3.X R65, PT, PT, R70, UR16, RZ, P1, !PT ;  /* 0x0000001046418c10 */ /* 0x000fe20008ffe4ff */
[----:B------:R-:W4:Y:S01]  /*2fb0*/  @!P0 LDG.E.U16 R56, desc[UR8][R60.64+-0x2] ;  /* 0xfffffe083c388981 */ /* 0x000f22000c1e1500 */
[----:B------:R-:W-:Y:S03]  /*2fc0*/  ISETP.GE.OR P1, PT, R2, UR4, P2 ;  /* 0x0000000402007c0c */ /* 0x000fe60009726670 */
[----:B------:R-:W5:Y:S01]  /*2fd0*/  @!P0 LDG.E.U16 R52, desc[UR8][R64.64] ;  /* 0x0000000840348981 */ /* 0x000f62000c1e1500 */
[----:B0-----:R-:W-:Y:S09]  /*2fe0*/  @!P0 ISETP.NE.AND P3, PT, R55, 0x1, PT ;  /* 0x000000013700880c */ /* 0x001ff20003f65270 */
[----:B------:R-:W0:Y:S01]  /*2ff0*/  @!P1 LDC R55, c[0x0][0x3d0] ;  /* 0x0000f400ff379b82 */ /* 0x000e220000000800 */
[----:B-1----:R-:W-:Y:S04]  /*3000*/  @!P1 IADD3 R62, P2, PT, R77, UR15, RZ ;  /* 0x0000000f4d3e9c10 */ /* 0x002fe8000ff5e0ff */
[----:B------:R-:W-:Y:S01]  /*3010*/  @!P1 IADD3.X R63, PT, PT, R76, UR16, RZ, P2, !PT ;  /* 0x000000104c3f9c10 */ /* 0x000fe200097fe4ff */
[----:B--2---:R-:W-:Y:S02]  /*3020*/  @!P0 HADD2.F32 R53, -RZ, R53.H0_H0 ;  /* 0x20000035ff358230 */ /* 0x004fe40000004100 */
[----:B---3--:R-:W-:Y:S02]  /*3030*/  @!P0 HADD2.F32 R54, -RZ, R54.H0_H0 ;  /* 0x20000036ff368230 */ /* 0x008fe40000004100 */
[----:B----4-:R-:W-:Y:S03]  /*3040*/  @!P0 HADD2.F32 R56, -RZ, R56.H0_H0 ;  /* 0x20000038ff388230 */ /* 0x010fe60000004100 */
[----:B------:R-:W-:Y:S01]  /*3050*/  @!P0 FSEL R54, -R54, R54, !P4 ;  /* 0x0000003636368208 */ /* 0x000fe20006000100 */
[----:B-----5:R-:W-:Y:S01]  /*3060*/  @!P0 HADD2.F32 R52, -RZ, R52.H0_H0 ;  /* 0x20000034ff348230 */ /* 0x020fe20000004100 */
[----:B------:R-:W-:Y:S02]  /*3070*/  @!P0 FSEL R56, -R56, R56, !P3 ;  /* 0x0000003838388208 */ /* 0x000fe40005800100 */
[----:B0-----:R-:W-:Y:S02]  /*3080*/  @!P1 ISETP.NE.AND P3, PT, R55, 0x1, PT ;  /* 0x000000013700980c */ /* 0x001fe40003f65270 */
[C---:B------:R-:W-:Y:S01]  /*3090*/  @!P0 FFMA R49, R53.reuse, R52, R34 ;  /* 0x0000003435318223 */ /* 0x040fe20000000022 */
[----:B------:R-:W-:Y:S01]  /*30a0*/  @!P0 FFMA R15, R53, R54, R35 ;  /* 0x00000036350f8223 */ /* 0x000fe20000000023 */
[----:B------:R-:W0:Y:S01]  /*30b0*/  @!P1 LDC R55, c[0x0][0x3b0] ;  /* 0x0000ec00ff379b82 */ /* 0x000e220000000800 */
[----:B------:R-:W2:Y:S01]  /*30c0*/  @!P1 LDG.E.U16 R53, desc[UR8][R58.64] ;  /* 0x000000083a359981 */ /* 0x000ea2000c1e1500 */
[----:B------:R-:W-:Y:S01]  /*30d0*/  @!P0 FFMA R34, R54, -R56, R49 ;  /* 0x8000003836228223 */ /* 0x000fe20000000031 */
[----:B------:R-:W-:Y:S01]  /*30e0*/  @!P0 FFMA R35, R56, R52, R15 ;  /* 0x0000003438238223 */ /* 0x000fe2000000000f */
[----:B------:R-:W-:Y:S01]  /*30f0*/  @!P1 IADD3 R64, P0, PT, R71, UR15, RZ ;  /* 0x0000000f47409c10 */ /* 0x000fe2000ff1e0ff */
[----:B------:R-:W3:Y:S03]  /*3100*/  @!P1 LDG.E.U16 R54, desc[UR8][R62.64] ;  /* 0x000000083e369981 */ /* 0x000ee6000c1e1500 */
[----:B------:R-:W-:Y:S01]  /*3110*/  @!P1 IADD3.X R65, PT, PT, R70, UR16, RZ, P0, !PT ;  /* 0x0000001046419c10 */ /* 0x000fe200087fe4ff */
[----:B------:R-:W4:Y:S01]  /*3120*/  @!P1 LDG.E.U16 R56, desc[UR8][R60.64] ;  /* 0x000000083c389981 */ /* 0x000f22000c1e1500 */
[----:B------:R-:W-:Y:S03]  /*3130*/  ISETP.GE.AND P0, PT, R10, UR5, PT ;  /* 0x000000050a007c0c */ /* 0x000fe6000bf06270 */
[----:B------:R-:W5:Y:S01]  /*3140*/  @!P1 LDG.E.U16 R52, desc[UR8][R64.64] ;  /* 0x0000000840349981 */ /* 0x000f62000c1e1500 */
[----:B------:R-:W-:Y:S02]  /*3150*/  ISETP.GE.OR P0, PT, R50, UR4, P0 ;  /* 0x0000000432007c0c */ /* 0x000fe40008706670 */
[----:B0-----:R-:W-:Y:S11]  /*3160*/  @!P1 ISETP.NE.AND P2, PT, R55, 0x1, PT ;  /* 0x000000013700980c */ /* 0x001ff60003f45270 */
[----:B------:R-:W0:Y:S02]  /*3170*/  @!P0 LDC R55, c[0x0][0x3d0] ;  /* 0x0000f400ff378b82 */ /* 0x000e240000000800 */
[----:B0-----:R-:W-:Y:S06]  /*3180*/  @!P0 ISETP.NE.AND P4, PT, R55, 0x1, PT ;  /* 0x000000013700880c */ /* 0x001fec0003f85270 */
[----:B------:R-:W0:Y:S01]  /*3190*/  @!P0 LDC R55, c[0x0][0x3b0] ;  /* 0x0000ec00ff378b82 */ /* 0x000e220000000800 */
[----:B--2---:R-:W-:Y:S02]  /*31a0*/  @!P1 HADD2.F32 R53, -RZ, R53.H0_H0 ;  /* 0x20000035ff359230 */ /* 0x004fe40000004100 */
[----:B---3--:R-:W-:Y:S02]  /*31b0*/  @!P1 HADD2.F32 R54, -RZ, R54.H0_H0 ;  /* 0x20000036ff369230 */ /* 0x008fe40000004100 */
[----:B----4-:R-:W-:Y:S03]  /*31c0*/  @!P1 HADD2.F32 R56, -RZ, R56.H0_H0 ;  /* 0x20000038ff389230 */ /* 0x010fe60000004100 */
[----:B------:R-:W-:Y:S02]  /*31d0*/  @!P1 FSEL R54, -R54, R54, !P3 ;  /* 0x0000003636369208 */ /* 0x000fe40005800100 */
[----:B------:R-:W-:Y:S01]  /*31e0*/  ISETP.GE.AND P3, PT, R4, UR7, PT ;  /* 0x0000000704007c0c */ /* 0x000fe2000bf66270 */
[----:B-----5:R-:W-:Y:S01]  /*31f0*/  @!P1 HADD2.F32 R52, -RZ, R52.H0_H0 ;  /* 0x20000034ff349230 */ /* 0x020fe20000004100 */
[----:B------:R-:W-:Y:S02]  /*3200*/  @!P1 FSEL R56, -R56, R56, !P2 ;  /* 0x0000003838389208 */ /* 0x000fe40005000100 */
[----:B------:R-:W-:Y:S02]  /*3210*/  @!P0 IADD3 R62, P2, PT, R79, UR15, RZ ;  /* 0x0000000f4f3e8c10 */ /* 0x000fe4000ff5e0ff */
[C---:B------:R-:W-:Y:S01]  /*3220*/  @!P1 FFMA R49, R53.reuse, R52, R42 ;  /* 0x0000003435319223 */ /* 0x040fe2000000002a */
[----:B------:R-:W-:Y:S01]  /*3230*/  @!P1 FFMA R15, R53, R54, R43 ;  /* 0x00000036350f9223 */ /* 0x000fe2000000002b */
[----:B------:R-:W-:Y:S02]  /*3240*/  @!P0 IADD3.X R63, PT, PT, R78, UR16, RZ, P2, !PT ;  /* 0x000000104e3f8c10 */ /* 0x000fe400097fe4ff */
[----:B0-----:R-:W-:Y:S01]  /*3250*/  @!P0 ISETP.NE.AND P2, PT, R55, 0x1, PT ;  /* 0x000000013700880c */ /* 0x001fe20003f45270 */
[----:B------:R-:W-:Y:S01]  /*3260*/  @!P1 FFMA R42, R54, -R56, R49 ;  /* 0x80000038362a9223 */ /* 0x000fe20000000031 */
[----:B------:R-:W-:Y:S01]  /*3270*/  @!P1 FFMA R43, R56, R52, R15 ;  /* 0x00000034382b9223 */ /* 0x000fe2000000000f */
[----:B------:R-:W-:Y:S01]  /*3280*/  @!P0 IADD3 R64, P1, PT, R69, UR15, RZ ;  /* 0x0000000f45408c10 */ /* 0x000fe2000ff3e0ff */
[----:B------:R-:W2:Y:S03]  /*3290*/  @!P0 LDG.E.U16 R54, desc[UR8][R62.64] ;  /* 0x000000083e368981 */ /* 0x000ea6000c1e1500 */
[----:B------:R-:W-:Y:S01]  /*32a0*/  @!P0 IADD3.X R65, PT, PT, R68, UR16, RZ, P1, !PT ;  /* 0x0000001044418c10 */ /* 0x000fe20008ffe4ff */
[----:B------:R-:W3:Y:S01]  /*32b0*/  @!P0 LDG.E.U16 R52, desc[UR8][R58.64+-0x6] ;  /* 0xfffffa083a348981 */ /* 0x000ee2000c1e1500 */
[----:B------:R-:W-:Y:S03]  /*32c0*/  ISETP.LT.AND P1, PT, R8, UR6, !P3 ;  /* 0x0000000608007c0c */ /* 0x000fe6000df21270 */
[----:B------:R-:W4:Y:S04]  /*32d0*/  @!P0 LDG.E.U16 R53, desc[UR8][R64.64] ;  /* 0x0000000840358981 */ /* 0x000f28000c1e1500 */
[----:B------:R-:W5:Y:S06]  /*32e0*/  @!P0 LDG.E.U16 R56, desc[UR8][R60.64+-0x6] ;  /* 0xfffffa083c388981 */ /* 0x000f6c000c1e1500 */
[----:B------:R-:W0:Y:S01]  /*32f0*/  @P1 LDC R55, c[0x0][0x3d0] ;  /* 0x0000f400ff371b82 */ /* 0x000e220000000800 */
[----:B------:R-:W5:Y:S01]  /*3300*/  @P1 LDG.E.U16 R60, desc[UR8][R60.64+-0x4] ;  /* 0xfffffc083c3c1981 */ /* 0x000f62000c1e1500 */
[----:B0-----:R-:W-:Y:S03]  /*3310*/  @P1 ISETP.NE.AND P5, PT, R55, 0x1, PT ;  /* 0x000000013700180c */ /* 0x001fe60003fa5270 */
[----:B------:R-:W5:Y:S01]  /*3320*/  @P1 LDG.E.U16 R55, desc[UR8][R58.64+-0x4] ;  /* 0xfffffc083a371981 */ /* 0x000f62000c1e1500 */
[----:B--2---:R-:W-:Y:S02]  /*3330*/  @!P0 HADD2.F32 R54, -RZ, R54.H0_H0 ;  /* 0x20000036ff368230 */ /* 0x004fe40000004100 */
[----:B---3--:R-:W-:Y:S03]  /*3340*/  @!P0 HADD2.F32 R52, -RZ, R52.H0_H0 ;  /* 0x20000034ff348230 */ /* 0x008fe60000004100 */
[----:B------:R-:W-:Y:S01]  /*3350*/  @!P0 FSEL R54, -R54, R54, !P4 ;  /* 0x0000003636368208 */ /* 0x000fe20006000100 */
[----:B----4-:R-:W-:Y:S02]  /*3360*/  @!P0 HADD2.F32 R53, -RZ, R53.H0_H0 ;  /* 0x20000035ff358230 */ /* 0x010fe40000004100 */
[----:B-----5:R-:W-:Y:S03]  /*3370*/  @!P0 HADD2.F32 R56, -RZ, R56.H0_H0 ;  /* 0x20000038ff388230 */ /* 0x020fe60000004100 */
[CC--:B------:R-:W-:Y:S01]  /*3380*/  @!P0 FFMA R49, R52.reuse, R53.reuse, R20 ;  /* 0x0000003534318223 */ /* 0x0c0fe20000000014 */
[----:B------:R-:W-:Y:S02]  /*3390*/  @!P0 FFMA R15, R52, R54, R21 ;  /* 0x00000036340f8223 */ /* 0x000fe40000000015 */
[----:B------:R-:W0:Y:S01]  /*33a0*/  @P1 LDC R52, c[0x0][0x3b0] ;  /* 0x0000ec00ff341b82 */ /* 0x000e220000000800 */
[----:B------:R-:W-:Y:S02]  /*33b0*/  @!P0 FSEL R56, -R56, R56, !P2 ;  /* 0x0000003838388208 */ /* 0x000fe40005000100 */
[----:B------:R-:W-:Y:S03]  /*33c0*/  @P1 IADD3 R62, P2, PT, R79, UR15, RZ ;  /* 0x0000000f4f3e1c10 */ /* 0x000fe6000ff5e0ff */
[----:B------:R-:W-:Y:S01]  /*33d0*/  @!P0 FFMA R21, R56, R53, R15 ;  /* 0x0000003538158223 */ /* 0x000fe2000000000f */
[----:B------:R-:W-:Y:S01]  /*33e0*/  @P1 IADD3.X R63, PT, PT, R78, UR16, RZ, P2, !PT ;  /* 0x000000104e3f1c10 */ /* 0x000fe200097fe4ff */
[----:B------:R-:W-:Y:S01]  /*33f0*/  @!P0 FFMA R20, R54, -R56, R49 ;  /* 0x8000003836148223 */ /* 0x000fe20000000031 */
[----:B------:R-:W-:Y:S03]  /*3400*/  @P1 IADD3 R64, P2, PT, R69, UR15, RZ ;  /* 0x0000000f45401c10 */ /* 0x000fe6000ff5e0ff */
[----:B------:R-:W2:Y:S01]  /*3410*/  @P1 LDG.E.U16 R57, desc[UR8][R62.64] ;  /* 0x000000083e391981 */ /* 0x000ea2000c1e1500 */
[----:B------:R-:W-:Y:S02]  /*3420*/  @P1 IADD3.X R65, PT, PT, R68, UR16, RZ, P2, !PT ;  /* 0x0000001044411c10 */ /* 0x000fe400097fe4ff */
[----:B------:R-:W-:Y:S01]  /*3430*/  ISETP.LT.AND P2, PT, R7, UR6, !P3 ;  /* 0x0000000607007c0c */ /* 0x000fe2000df41270 */
[----:B------:R-:W-:Y:S01]  /*3440*/  @P1 HADD2.F32 R60, -RZ, R60.H0_H0 ;  /* 0x2000003cff3c1230 */ /* 0x000fe20000004100 */
[----:B0-----:R-:W-:Y:S02]  /*3450*/  @P1 ISETP.NE.AND P4, PT, R52, 0x1, PT ;  /* 0x000000013400180c */ /* 0x001fe40003f85270 */
[----:B------:R0:W3:Y:S02]  /*3460*/  @P1 LDG.E.U16 R52, desc[UR8][R64.64] ;  /* 0x0000000840341981 */ /* 0x0000e4000c1e1500 */
[----:B------:R-:W-:Y:S01]  /*3470*/  @P1 FSEL R56, -R60, R60, !P4 ;  /* 0x0000003c3c381208 */ /* 0x000fe20006000100 */
[----:B------:R-:W-:Y:S01]  /*3480*/  @P1 HADD2.F32 R55, -RZ, R55.H0_H0 ;  /* 0x20000037ff371230 */ /* 0x000fe20000004100 */
[----:B------:R-:W-:Y:S05]  /*3490*/  IADD3 R60, P0, PT, R58, UR12, RZ ;  /* 0x0000000c3a3c7c10 */ /* 0x000fea000ff1e0ff */
[----:B------:R-:W4:Y:S01]  /*34a0*/  @P2 LDG.E.U16 R53, desc[UR8][R58.64+-0x2] ;  /* 0xfffffe083a352981 */ /* 0x000f22000c1e1500 */
[----:B------:R-:W-:Y:S02]  /*34b0*/  IADD3.X R61, PT, PT, R59, UR13, RZ, P0, !PT ;  /* 0x0000000d3b3d7c10 */ /* 0x000fe400087fe4ff */
[----:B------:R-:W-:Y:S02]  /*34c0*/  ISETP.LT.AND P0, PT, R6, UR6, !P3 ;  /* 0x0000000606007c0c */ /* 0x000fe4000df01270 */
[----:B0-----:R-:W-:Y:S04]  /*34d0*/  @P2 IADD3 R64, P4, PT, R79, UR15, RZ ;  /* 0x0000000f4f402c10 */ /* 0x001fe8000ff9e0ff */
[----:B------:R-:W-:Y:S01]  /*34e0*/  @P2 IADD3.X R65, PT, PT, R78, UR16, RZ, P4, !PT ;  /* 0x000000104e412c10 */ /* 0x000fe2000a7fe4ff */
[----:B--2---:R-:W-:Y:S05]  /*34f0*/  @P1 HADD2.F32 R57, -RZ, R57.H0_H0 ;  /* 0x20000039ff391230 */ /* 0x004fea0000004100 */
[----:B------:R-:W-:Y:S02]  /*3500*/  @P1 FSEL R54, -R57, R57, !P5 ;  /* 0x0000003939361208 */ /* 0x000fe40006800100 */
[----:B------:R-:W-:Y:S04]  /*3510*/  @P2 IADD3 R62, P5, PT, R69, UR15, RZ ;  /* 0x0000000f453e2c10 */ /* 0x000fe8000ffbe0ff */
[----:B------:R-:W-:Y:S01]  /*3520*/  @P2 IADD3.X R63, PT, PT, R68, UR16, RZ, P5, !PT ;  /* 0x00000010443f2c10 */ /* 0x000fe2000affe4ff */
[----:B---3--:R-:W-:Y:S05]  /*3530*/  @P1 HADD2.F32 R52, -RZ, R52.H0_H0 ;  /* 0x20000034ff341230 */ /* 0x008fea0000004100 */
[C---:B------:R-:W-:Y:S01]  /*3540*/  @P1 FFMA R49, R55.reuse, R52, R28 ;  /* 0x0000003437311223 */ /* 0x040fe2000000001c */
[----:B------:R-:W-:Y:S01]  /*3550*/  @P1 FFMA R15, R55, R54, R29 ;  /* 0x00000036370f1223 */ /* 0x000fe2000000001d */
[----:B----4-:R-:W-:Y:S01]  /*3560*/  @P2 HADD2.F32 R53, -RZ, R53.H0_H0 ;  /* 0x20000035ff352230 */ /* 0x010fe20000004100 */
[----:B------:R-:W0:Y:S01]  /*3570*/  @P2 LDC R55, c[0x0][0x3d0] ;  /* 0x0000f400ff372b82 */ /* 0x000e220000000800 */
[----:B------:R-:W-:Y:S01]  /*3580*/  @P1 FFMA R28, R54, -R56, R49 ;  /* 0x80000038361c1223 */ /* 0x000fe20000000031 */
[----:B------:R-:W-:Y:S01]  /*3590*/  @P1 FFMA R29, R56, R52, R15 ;  /* 0x00000034381d1223 */ /* 0x000fe2000000000f */
[----:B------:R-:W2:Y:S04]  /*35a0*/  @P2 LDG.E.U16 R54, desc[UR8][R64.64] ;  /* 0x0000000840362981 */ /* 0x000ea8000c1e1500 */
[----:B------:R-:W3:Y:S04]  /*35b0*/  @P2 LDG.E.U16 R56, desc[UR8][R60.64+-0x2] ;  /* 0xfffffe083c382981 */ /* 0x000ee8000c1e1500 */
[----:B------:R-:W4:Y:S01]  /*35c0*/  @P2 LDG.E.U16 R52, desc[UR8][R62.64] ;  /* 0x000000083e342981 */ /* 0x000f22000c1e1500 */
[----:B0-----:R-:W-:Y:S02]  /*35d0*/  @P2 ISETP.NE.AND P4, PT, R55, 0x1, PT ;  /* 0x000000013700280c */ /* 0x001fe40003f85270 */
[----:B------:R-:W0:Y:S02]  /*35e0*/  @P2 LDC R55, c[0x0][0x3b0] ;  /* 0x0000ec00ff372b82 */ /* 0x000e240000000800 */
[----:B0-----:R-:W-:Y:S06]  /*35f0*/  @P2 ISETP.NE.AND P1, PT, R55, 0x1, PT ;  /* 0x000000013700280c */ /* 0x001fec0003f25270 */
[----:B------:R-:W0:Y:S01]  /*3600*/  @P0 LDC R55, c[0x0][0x3d0] ;  /* 0x0000f400ff370b82 */ /* 0x000e220000000800 */
[----:B--2---:R-:W-:Y:S02]  /*3610*/  @P2 HADD2.F32 R54, -RZ, R54.H0_H0 ;  /* 0x20000036ff362230 */ /* 0x004fe40000004100 */
[----:B---3--:R-:W-:Y:S03]  /*3620*/  @P2 HADD2.F32 R56, -RZ, R56.H0_H0 ;  /* 0x20000038ff382230 */ /* 0x008fe60000004100 */
[----:B------:R-:W-:Y:S02]  /*3630*/  @P2 FSEL R54, -R54, R54, !P4 ;  /* 0x0000003636362208 */ /* 0x000fe40006000100 */
[----:B0-----:R-:W-:Y:S01]  /*3640*/  @P0 ISETP.NE.AND P4, PT, R55, 0x1, PT ;  /* 0x000000013700080c */ /* 0x001fe20003f85270 */
[----:B----4-:R-:W-:Y:S01]  /*3650*/  @P2 HADD2.F32 R52, -RZ, R52.H0_H0 ;  /* 0x20000034ff342230 */ /* 0x010fe20000004100 */
[----:B------:R-:W-:Y:S01]  /*3660*/  @P2 FSEL R56, -R56, R56, !P1 ;  /* 0x0000003838382208 */ /* 0x000fe20004800100 */
[----:B------:R-:W0:Y:S01]  /*3670*/  @P0 LDC R55, c[0x0][0x3b0] ;  /* 0x0000ec00ff370b82 */ /* 0x000e220000000800 */
[----:B------:R-:W-:Y:S02]  /*3680*/  @P0 IADD3 R62, P1, PT, R79, UR15, RZ ;  /* 0x0000000f4f3e0c10 */ /* 0x000fe4000ff3e0ff */
[C---:B------:R-:W-:Y:S01]  /*3690*/  @P2 FFMA R49, R53.reuse, R52, R36 ;  /* 0x0000003435312223 */ /* 0x040fe20000000024 */
[----:B------:R-:W-:Y:S01]  /*36a0*/  @P2 FFMA R15, R53, R54, R37 ;  /* 0x00000036350f2223 */ /* 0x000fe20000000025 */
[----:B------:R-:W-:Y:S01]  /*36b0*/  @P0 IADD3.X R63, PT, PT, R78, UR16, RZ, P1, !PT ;  /* 0x000000104e3f0c10 */ /* 0x000fe20008ffe4ff */
[----:B------:R-:W2:Y:S01]  /*36c0*/  @P0 LDG.E.U16 R53, desc[UR8][R58.64] ;  /* 0x000000083a350981 */ /* 0x000ea2000c1e1500 */
[----:B------:R-:W-:Y:S01]  /*36d0*/  @P2 FFMA R36, R54, -R56, R49 ;  /* 0x8000003836242223 */ /* 0x000fe20000000031 */
[----:B------:R-:W-:Y:S01]  /*36e0*/  @P2 FFMA R37, R56, R52, R15 ;  /* 0x0000003438252223 */ /* 0x000fe2000000000f */
[----:B------:R-:W-:Y:S01]  /*36f0*/  @P0 IADD3 R64, P2, PT, R69, UR15, RZ ;  /* 0x0000000f45400c10 */ /* 0x000fe2000ff5e0ff */
[----:B------:R-:W3:Y:S03]  /*3700*/  @P0 LDG.E.U16 R54, desc[UR8][R62.64] ;  /* 0x000000083e360981 */ /* 0x000ee6000c1e1500 */
[----:B------:R-:W-:Y:S01]  /*3710*/  @P0 IADD3.X R65, PT, PT, R68, UR16, RZ, P2, !PT ;  /* 0x0000001044410c10 */ /* 0x000fe200097fe4ff */
[----:B------:R-:W4:Y:S01]  /*3720*/  @P0 LDG.E.U16 R56, desc[UR8][R60.64] ;  /* 0x000000083c380981 */ /* 0x000f22000c1e1500 */
[----:B------:R-:W-:Y:S03]  /*3730*/  ISETP.GE.AND P2, PT, R9, UR5, PT ;  /* 0x0000000509007c0c */ /* 0x000fe6000bf46270 */
[----:B------:R-:W5:Y:S01]  /*3740*/  @P0 LDG.E.U16 R52, desc[UR8][R64.64] ;  /* 0x0000000840340981 */ /* 0x000f62000c1e1500 */
[----:B------:R-:W-:Y:S02]  /*3750*/  ISETP.GE.OR P1, PT, R50, UR4, P2 ;  /* 0x0000000432007c0c */ /* 0x000fe40009726670 */
[----:B0-----:R-:W-:Y:S11]  /*3760*/  @P0 ISETP.NE.AND P3, PT, R55, 0x1, PT ;  /* 0x000000013700080c */ /* 0x001ff60003f65270 */
[----:B------:R-:W0:Y:S01]  /*3770*/  @!P1 LDC R55, c[0x0][0x3d0] ;  /* 0x0000f400ff379b82 */ /* 0x000e220000000800 */
[----:B--2---:R-:W-:Y:S02]  /*3780*/  @P0 HADD2.F32 R53, -RZ, R53.H0_H0 ;  /* 0x20000035ff350230 */ /* 0x004fe40000004100 */
[----:B---3--:R-:W-:Y:S02]  /*3790*/  @P0 HADD2.F32 R54, -RZ, R54.H0_H0 ;  /* 0x20000036ff360230 */ /* 0x008fe40000004100 */
[----:B----4-:R-:W-:Y:S03]  /*37a0*/  @P0 HADD2.F32 R56, -RZ, R56.H0_H0 ;  /* 0x20000038ff380230 */ /* 0x010fe60000004100 */
[----:B------:R-:W-:Y:S02]  /*37b0*/  @P0 FSEL R54, -R54, R54, !P4 ;  /* 0x0000003636360208 */ /* 0x000fe40006000100 */
[----:B0-----:R-:W-:Y:S01]  /*37c0*/  @!P1 ISETP.NE.AND P4, PT, R55, 0x1, PT ;  /* 0x000000013700980c */ /* 0x001fe20003f85270 */
[----:B-----5:R-:W-:Y:S01]  /*37d0*/  @P0 HADD2.F32 R52, -RZ, R52.H0_H0 ;  /* 0x20000034ff340230 */ /* 0x020fe20000004100 */
[----:B------:R-:W-:Y:S01]  /*37e0*/  @P0 FSEL R56, -R56, R56, !P3 ;  /* 0x0000003838380208 */ /* 0x000fe20005800100 */
[----:B------:R-:W0:Y:S01]  /*37f0*/  @!P1 LDC R55, c[0x0][0x3b0] ;  /* 0x0000ec00ff379b82 */ /* 0x000e220000000800 */
[----:B------:R-:W-:Y:S02]  /*3800*/  @!P1 IADD3 R62, P3, PT, R81, UR15, RZ ;  /* 0x0000000f513e9c10 */ /* 0x000fe4000ff7e0ff */
[C---:B------:R-:W-:Y:S01]  /*3810*/  @P0 FFMA R49, R53.reuse, R52, R44 ;  /* 0x0000003435310223 */ /* 0x040fe2000000002c */
[----:B------:R-:W-:Y:S01]  /*3820*/  @P0 FFMA R15, R53, R54, R45 ;  /* 0x00000036350f0223 */ /* 0x000fe2000000002d */
[----:B------:R-:W-:Y:S01]  /*3830*/  @!P1 IADD3.X R63, PT, PT, R80, UR16, RZ, P3, !PT ;  /* 0x00000010503f9c10 */ /* 0x000fe20009ffe4ff */
[----:B------:R-:W2:Y:S01]  /*3840*/  @!P1 LDG.E.U16 R53, desc[UR8][R58.64+-0x6] ;  /* 0xfffffa083a359981 */ /* 0x000ea2000c1e1500 */
[----:B------:R-:W-:Y:S01]  /*3850*/  @P0 FFMA R44, R54, -R56, R49 ;  /* 0x80000038362c0223 */ /* 0x000fe20000000031 */
[----:B------:R-:W-:Y:S01]  /*3860*/  @P0 FFMA R45, R56, R52, R15 ;  /* 0x00000034382d0223 */ /* 0x000fe2000000000f */
[----:B------:R-:W-:Y:S01]  /*3870*/  @!P1 IADD3 R64, P0, PT, R67, UR15, RZ ;  /* 0x0000000f43409c10 */ /* 0x000fe2000ff1e0ff */
[----:B------:R-:W3:Y:S03]  /*3880*/  @!P1 LDG.E.U16 R54, desc[UR8][R62.64] ;  /* 0x000000083e369981 */ /* 0x000ee6000c1e1500 */
[----:B------:R-:W-:Y:S01]  /*3890*/  @!P1 IADD3.X R65, PT, PT, R66, UR16, RZ, P0, !PT ;  /* 0x0000001042419c10 */ /* 0x000fe200087fe4ff */
[----:B------:R-:W4:Y:S01]  /*38a0*/  @!P1 LDG.E.U16 R56, desc[UR8][R60.64+-0x6] ;  /* 0xfffffa083c389981 */ /* 0x000f22000c1e1500 */
[----:B------:R-:W-:Y:S03]  /*38b0*/  ISETP.GE.AND P0, PT, R8, UR6, PT ;  /* 0x0000000608007c0c */ /* 0x000fe6000bf06270 */
[----:B------:R-:W5:Y:S01]  /*38c0*/  @!P1 LDG.E.U16 R52, desc[UR8][R64.64] ;  /* 0x0000000840349981 */ /* 0x000f62000c1e1500 */
[----:B------:R-:W-:Y:S02]  /*38d0*/  ISETP.LT.AND P0, PT, R5, UR7, !P0 ;  /* 0x0000000705007c0c */ /* 0x000fe4000c701270 */
[----:B0-----:R-:W-:Y:S11]  /*38e0*/  @!P1 ISETP.NE.AND P3, PT, R55, 0x1, PT ;  /* 0x000000013700980c */ /* 0x001ff60003f65270 */
[----:B------:R-:W0:Y:S01]  /*38f0*/  @P0 LDC R55, c[0x0][0x3d0] ;  /* 0x0000f400ff370b82 */ /* 0x000e220000000800 */
[----:B--2---:R-:W-:Y:S02]  /*3900*/  @!P1 HADD2.F32 R53, -RZ, R53.H0_H0 ;  /* 0x20000035ff359230 */ /* 0x004fe40000004100 */
[----:B---3--:R-:W-:Y:S02]  /*3910*/  @!P1 HADD2.F32 R54, -RZ, R54.H0_H0 ;  /* 0x20000036ff369230 */ /* 0x008fe40000004100 */
[----:B----4-:R-:W-:Y:S03]  /*3920*/  @!P1 HADD2.F32 R56, -RZ, R56.H0_H0 ;  /* 0x20000038ff389230 */ /* 0x010fe60000004100 */
[----:B------:R-:W-:Y:S02]  /*3930*/  @!P1 FSEL R54, -R54, R54, !P4 ;  /* 0x0000003636369208 */ /* 0x000fe40006000100 */
[----:B0-----:R-:W-:Y:S01]  /*3940*/  @P0 ISETP.NE.AND P4, PT, R55, 0x1, PT ;  /* 0x000000013700080c */ /* 0x001fe20003f85270 */
[----:B-----5:R-:W-:Y:S01]  /*3950*/  @!P1 HADD2.F32 R52, -RZ, R52.H0_H0 ;  /* 0x20000034ff349230 */ /* 0x020fe20000004100 */
[----:B------:R-:W-:Y:S01]  /*3960*/  @!P1 FSEL R56, -R56, R56, !P3 ;  /* 0x0000003838389208 */ /* 0x000fe20005800100 */
[----:B------:R-:W0:Y:S01]  /*3970*/  @P0 LDC R55, c[0x0][0x3b0] ;  /* 0x0000ec00ff370b82 */ /* 0x000e220000000800 */
[----:B------:R-:W-:Y:S02]  /*3980*/  @P0 IADD3 R62, P3, PT, R81, UR15, RZ ;  /* 0x0000000f513e0c10 */ /* 0x000fe4000ff7e0ff */
[C---:B------:R-:W-:Y:S01]  /*3990*/  @!P1 FFMA R49, R53.reuse, R52, R22 ;  /* 0x0000003435319223 */ /* 0x040fe20000000016 */
[----:B------:R-:W-:Y:S01]  /*39a0*/  @!P1 FFMA R15, R53, R54, R23 ;  /* 0x00000036350f9223 */ /* 0x000fe20000000017 */
[----:B------:R-:W-:Y:S01]  /*39b0*/  @P0 IADD3.X R63, PT, PT, R80, UR16, RZ, P3, !PT ;  /* 0x00000010503f0c10 */ /* 0x000fe20009ffe4ff */
[----:B------:R-:W2:Y:S01]  /*39c0*/  @P0 LDG.E.U16 R53, desc[UR8][R58.64+-0x4] ;  /* 0xfffffc083a350981 */ /* 0x000ea2000c1e1500 */
[----:B------:R-:W-:Y:S01]  /*39d0*/  @!P1 FFMA R22, R54, -R56, R49 ;  /* 0x8000003836169223 */ /* 0x000fe20000000031 */
[----:B------:R-:W-:Y:S01]  /*39e0*/  @!P1 FFMA R23, R56, R52, R15 ;  /* 0x0000003438179223 */ /* 0x000fe2000000000f */
[----:B------:R-:W-:Y:S01]  /*39f0*/  @P0 IADD3 R64, P1, PT, R67, UR15, RZ ;  /* 0x0000000f43400c10 */ /* 0x000fe2000ff3e0ff */
[----:B------:R-:W3:Y:S03]  /*3a00*/  @P0 LDG.E.U16 R54, desc[UR8][R62.64] ;  /* 0x000000083e360981 */ /* 0x000ee6000c1e1500 */
[----:B------:R-:W-:Y:S01]  /*3a10*/  @P0 IADD3.X R65, PT, PT, R66, UR16, RZ, P1, !PT ;  /* 0x0000001042410c10 */ /* 0x000fe20008ffe4ff */
[----:B------:R-:W4:Y:S01]  /*3a20*/  @P0 LDG.E.U16 R56, desc[UR8][R60.64+-0x4] ;  /* 0xfffffc083c380981 */ /* 0x000f22000c1e1500 */
[----:B------:R-:W-:Y:S03]  /*3a30*/  ISETP.GE.OR P1, PT, R13, UR4, P2 ;  /* 0x000000040d007c0c */ /* 0x000fe60009726670 */
[----:B------:R-:W5:Y:S01]  /*3a40*/  @P0 LDG.E.U16 R52, desc[UR8][R64.64] ;  /* 0x0000000840340981 */ /* 0x000f62000c1e1500 */
[----:B0-----:R-:W-:Y:S09]  /*3a50*/  @P0 ISETP.NE.AND P3, PT, R55, 0x1, PT ;  /* 0x000000013700080c */ /* 0x001ff20003f65270 */
[----:B------:R-:W0:Y:S01]  /*3a60*/  @!P1 LDC R55, c[0x0][0x3d0] ;  /* 0x0000f400ff379b82 */ /* 0x000e220000000800 */
[----:B--2---:R-:W-:Y:S02]  /*3a70*/  @P0 HADD2.F32 R53, -RZ, R53.H0_H0 ;  /* 0x20000035ff350230 */ /* 0x004fe40000004100 */
[----:B---3--:R-:W-:Y:S02]  /*3a80*/  @P0 HADD2.F32 R54, -RZ, R54.H0_H0 ;  /* 0x20000036ff360230 */ /* 0x008fe40000004100 */
[----:B----4-:R-:W-:Y:S03]  /*3a90*/  @P0 HADD2.F32 R56, -RZ, R56.H0_H0 ;  /* 0x20000038ff380230 */ /* 0x010fe60000004100 */
[----:B------:R-:W-:Y:S01]  /*3aa0*/  @P0 FSEL R54, -R54, R54, !P4 ;  /* 0x0000003636360208 */ /* 0x000fe20006000100 */
[----:B-----5:R-:W-:Y:S01]  /*3ab0*/  @P0 HADD2.F32 R52, -RZ, R52.H0_H0 ;  /* 0x20000034ff340230 */ /* 0x020fe20000004100 */
[----:B------:R-:W-:Y:S02]  /*3ac0*/  @P0 FSEL R56, -R56, R56, !P3 ;  /* 0x0000003838380208 */ /* 0x000fe40005800100 */
[----:B------:R-:W-:Y:S02]  /*3ad0*/  @!P1 IADD3 R62, P3, PT, R81, UR15, RZ ;  /* 0x0000000f513e9c10 */ /* 0x000fe4000ff7e0ff */
[C---:B------:R-:W-:Y:S01]  /*3ae0*/  @P0 FFMA R49, R53.reuse, R52, R30 ;  /* 0x0000003435310223 */ /* 0x040fe2000000001e */
[----:B------:R-:W-:Y:S01]  /*3af0*/  @P0 FFMA R15, R53, R54, R31 ;  /* 0x00000036350f0223 */ /* 0x000fe2000000001f */
[----:B------:R-:W-:Y:S02]  /*3b00*/  @!P1 IADD3.X R63, PT, PT, R80, UR16, RZ, P3, !PT ;  /* 0x00000010503f9c10 */ /* 0x000fe40009ffe4ff */
[----:B0-----:R-:W-:Y:S01]  /*3b10*/  @!P1 ISETP.NE.AND P3, PT, R55, 0x1, PT ;  /* 0x000000013700980c */ /* 0x001fe20003f65270 */
[----:B------:R-:W-:Y:S01]  /*3b20*/  @P0 FFMA R30, R54, -R56, R49 ;  /* 0x80000038361e0223 */ /* 0x000fe20000000031 */
[----:B------:R-:W-:Y:S01]  /*3b30*/  @P0 FFMA R31, R56, R52, R15 ;  /* 0x00000034381f0223 */ /* 0x000fe2000000000f */
[----:B------:R-:W2:Y:S01]  /*3b40*/  @!P1 LDG.E.U16 R54, desc[UR8][R62.64] ;  /* 0x000000083e369981 */ /* 0x000ea2000c1e1500 */
[----:B------:R-:W-:Y:S01]  /*3b50*/  @!P1 IADD3 R64, P0, PT, R67, UR15, RZ ;  /* 0x0000000f43409c10 */ /* 0x000fe2000ff1e0ff */
[----:B------:R-:W0:Y:S02]  /*3b60*/  @!P1 LDC R55, c[0x0][0x3b0] ;  /* 0x0000ec00ff379b82 */ /* 0x000e240000000800 */
[----:B------:R-:W3:Y:S01]  /*3b70*/  @!P1 LDG.E.U16 R56, desc[UR8][R60.64+-0x2] ;  /* 0xfffffe083c389981 */ /* 0x000ee2000c1e1500 */
[----:B------:R-:W-:Y:S02]  /*3b80*/  @!P1 IADD3.X R65, PT, PT, R66, UR16, RZ, P0, !PT ;  /* 0x0000001042419c10 */ /* 0x000fe400087fe4ff */
[----:B------:R-:W-:Y:S01]  /*3b90*/  ISETP.GE.OR P0, PT, R0, UR4, P2 ;  /* 0x0000000400007c0c */ /* 0x000fe20009706670 */
[----:B------:R-:W4:Y:S04]  /*3ba0*/  @!P1 LDG.E.U16 R52, desc[UR8][R58.64+-0x2] ;  /* 0xfffffe083a349981 */ /* 0x000f28000c1e1500 */
[----:B------:R1:W5:Y:S01]  /*3bb0*/  @!P1 LDG.E.U16 R53, desc[UR8][R64.64] ;  /* 0x0000000840359981 */ /* 0x000362000c1e1500 */
[----:B0-----:R-:W-:Y:S07]  /*3bc0*/  @!P1 ISETP.NE.AND P2, PT, R55, 0x1, PT ;  /* 0x000000013700980c */ /* 0x001fee0003f45270 */
[----:B------:R-:W5:Y:S01]  /*3bd0*/  @!P0 LDG.E.U16 R60, desc[UR8][R60.64] ;  /* 0x000000083c3c8981 */ /* 0x000f62000c1e1500 */
[----:B--2---:R-:W-:Y:S02]  /*3be0*/  @!P1 HADD2.F32 R54, -RZ, R54.H0_H0 ;  /* 0x20000036ff369230 */ /* 0x004fe40000004100 */
[----:B---3--:R-:W-:Y:S03]  /*3bf0*/  @!P1 HADD2.F32 R56, -RZ, R56.H0_H0 ;  /* 0x20000038ff389230 */ /* 0x008fe60000004100 */
[----:B------:R-:W-:Y:S01]  /*3c00*/  @!P1 FSEL R54, -R54, R54, !P3 ;  /* 0x0000003636369208 */ /* 0x000fe20005800100 */
[----:B----4-:R-:W-:Y:S01]  /*3c10*/  @!P1 HADD2.F32 R52, -RZ, R52.H0_H0 ;  /* 0x20000034ff349230 */ /* 0x010fe20000004100 */
[----:B------:R-:W-:Y:S02]  /*3c20*/  @!P1 FSEL R56, -R56, R56, !P2 ;  /* 0x0000003838389208 */ /* 0x000fe40005000100 */
[----:B-1----:R-:W-:Y:S01]  /*3c30*/  @!P0 IADD3 R64, P2, PT, R81, UR15, RZ ;  /* 0x0000000f51408c10 */ /* 0x002fe2000ff5e0ff */
[----:B-----5:R-:W-:Y:S03]  /*3c40*/  @!P1 HADD2.F32 R53, -RZ, R53.H0_H0 ;  /* 0x20000035ff359230 */ /* 0x020fe60000004100 */
[----:B------:R-:W-:Y:S02]  /*3c50*/  @!P0 IADD3.X R65, PT, PT, R80, UR16, RZ, P2, !PT ;  /* 0x0000001050418c10 */ /* 0x000fe400097fe4ff */
[----:B------:R-:W-:Y:S01]  /*3c60*/  @!P0 IADD3 R62, P2, PT, R67, UR15, RZ ;  /* 0x0000000f433e8c10 */ /* 0x000fe2000ff5e0ff */
[CC--:B------:R-:W-:Y:S01]  /*3c70*/  @!P1 FFMA R49, R52.reuse, R53.reuse, R38 ;  /* 0x0000003534319223 */ /* 0x0c0fe20000000026 */
[----:B------:R-:W-:Y:S01]  /*3c80*/  @!P1 FFMA R15, R52, R54, R39 ;  /* 0x00000036340f9223 */ /* 0x000fe20000000027 */
[----:B------:R-:W2:Y:S01]  /*3c90*/  @!P0 LDG.E.U16 R55, desc[UR8][R64.64] ;  /* 0x0000000840378981 */ /* 0x000ea2000c1e1500 */
[----:B------:R-:W-:Y:S01]  /*3ca0*/  @!P0 IADD3.X R63, PT, PT, R66, UR16, RZ, P2, !PT ;  /* 0x00000010423f8c10 */ /* 0x000fe200097fe4ff */
[----:B------:R-:W-:Y:S01]  /*3cb0*/  @!P1 FFMA R38, R54, -R56, R49 ;  /* 0x8000003836269223 */ /* 0x000fe20000000031 */
[----:B------:R-:W-:Y:S01]  /*3cc0*/  @!P1 FFMA R39, R56, R53, R15 ;  /* 0x0000003538279223 */ /* 0x000fe2000000000f */
[----:B------:R-:W3:Y:S01]  /*3cd0*/  @!P0 LDG.E.U16 R52, desc[UR8][R58.64] ;  /* 0x000000083a348981 */ /* 0x000ee2000c1e1500 */
[----:B------:R-:W0:Y:S01]  /*3ce0*/  @!P0 LDC R56, c[0x0][0x3d0] ;  /* 0x0000f400ff388b82 */ /* 0x000e220000000800 */
[----:B------:R-:W-:Y:S02]  /*3cf0*/  UIADD3 UR15, UP0, UPT, UR15, 0x2, URZ ;  /* 0x000000020f0f7890 */ /* 0x000fe4000ff1e0ff */
[----:B------:R-:W4:Y:S05]  /*3d00*/  @!P0 LDG.E.U16 R54, desc[UR8][R62.64] ;  /* 0x000000083e368981 */ /* 0x000f2a000c1e1500 */
[----:B------:R-:W1:Y:S01]  /*3d10*/  @!P0 LDC R53, c[0x0][0x3b0] ;  /* 0x0000ec00ff358b82 */ /* 0x000e620000000800 */
[----:B------:R-:W-:Y:S01]  /*3d20*/  @!P0 HADD2.F32 R60, -RZ, R60.H0_H0 ;  /* 0x2000003cff3c8230 */ /* 0x000fe20000004100 */
[----:B------:R-:W-:Y:S01]  /*3d30*/  UIADD3.X UR16, UPT, UPT, URZ, UR16, URZ, UP0, !UPT ;  /* 0x00000010ff107290 */ /* 0x000fe200087fe4ff */
[----:B0-----:R-:W-:Y:S02]  /*3d40*/  @!P0 ISETP.NE.AND P2, PT, R56, 0x1, PT ;  /* 0x000000013800880c */ /* 0x001fe40003f45270 */
[----:B-1----:R-:W-:Y:S04]  /*3d50*/  @!P0 ISETP.NE.AND P1, PT, R53, 0x1, PT ;  /* 0x000000013500880c */ /* 0x002fe80003f25270 */
[----:B------:R-:W-:Y:S01]  /*3d60*/  @!P0 FSEL R56, -R60, R60, !P1 ;  /* 0x0000003c3c388208 */ /* 0x000fe20004800100 */
[----:B--2---:R-:W-:Y:S02]  /*3d70*/  @!P0 HADD2.F32 R55, -RZ, R55.H0_H0 ;  /* 0x20000037ff378230 */ /* 0x004fe40000004100 */
[----:B---3--:R-:W-:Y:S03]  /*3d80*/  @!P0 HADD2.F32 R52, -RZ, R52.H0_H0 ;  /* 0x20000034ff348230 */ /* 0x008fe60000004100 */
[----:B------:R-:W-:Y:S02]  /*3d90*/  @!P0 FSEL R53, -R55, R55, !P2 ;  /* 0x0000003737358208 */ /* 0x000fe40005000100 */
[----:B------:R-:W-:Y:S01]  /*3da0*/  IADD3 R58, P2, PT, R58, UR11, RZ ;  /* 0x0000000b3a3a7c10 */ /* 0x000fe2000ff5e0ff */
[----:B----4-:R-:W-:Y:S03]  /*3db0*/  @!P0 HADD2.F32 R54, -RZ, R54.H0_H0 ;  /* 0x20000036ff368230 */ /* 0x010fe60000004100 */
[----:B------:R-:W-:Y:S02]  /*3dc0*/  IADD3.X R59, PT, PT, R59, UR10, RZ, P2, !PT ;  /* 0x0000000a3b3b7c10 */ /* 0x000fe400097fe4ff */
[C---:B------:R-:W-:Y:S01]  /*3dd0*/  @!P0 FFMA R49, R52.reuse, R54, R47 ;  /* 0x0000003634318223 */ /* 0x040fe2000000002f */
[----:B------:R-:W-:Y:S03]  /*3de0*/  @!P0 FFMA R15, R52, R53, R46 ;  /* 0x00000035340f8223 */ /* 0x000fe6000000002e */
[----:B------:R-:W-:Y:S01]  /*3df0*/  @!P0 FFMA R47, R53, -R56, R49 ;  /* 0x80000038352f8223 */ /* 0x000fe20000000031 */
[----:B------:R-:W-:Y:S01]  /*3e00*/  @!P0 FFMA R46, R56, R54, R15 ;  /* 0x00000036382e8223 */ /* 0x000fe2000000000f */
[----:B------:R-:W-:Y:S09]  /*3e10*/  BRA.U UP1, `(.L_x_42) ;  /* 0xffffffe501ec7547 */ /* 0x000ff2000b83ffff */
.L_x_9:
[----:B------:R-:W0:Y:S01]  /*3e20*/  LDCU UR11, c[0x0][0x3d8] ;  /* 0x00007b00ff0b77ac */ /* 0x000e220008000800 */
[----:B------:R-:W1:Y:S01]  /*3e30*/  LDCU UR10, c[0x0][0x3d4] ;  /* 0x00007a80ff0a77ac */ /* 0x000e620008000800 */
[----:B------:R-:W2:Y:S01]  /*3e40*/  LDCU.64 UR12, c[0x0][0x358] ;  /* 0x00006b00ff0c77ac */ /* 0x000ea20008000a00 */
[----:B0-----:R-:W-:Y:S02]  /*3e50*/  FSETP.NEU.AND P1, PT, RZ, UR11, PT ;  /* 0x0000000bff007c0b */ /* 0x001fe4000bf2d000 */
[----:B-1----:R-:W-:-:S13]  /*3e60*/  FSETP.EQ.AND P0, PT, RZ, UR10, PT ;  /* 0x0000000aff007c0b */ /* 0x002fda000bf02000 */
[----:B--2---:R-:W-:Y:S05]  /*3e70*/  @!P1 BRA P0, `(.L_x_43) ;  /* 0x0000002800809947 */ /* 0x004fea0000000000 */
[----:B------:R-:W0:Y:S01]  /*3e80*/  LDCU.64 UR8, c[0x0][0x380] ;  /* 0x00007000ff0877ac */ /* 0x000e220008000a00 */
[----:B------:R-:W1:Y:S01]  /*3e90*/  LDC.64 R4, c[0x0][0x3f0] ;  /* 0x0000fc00ff047b82 */ /* 0x000e620000000a00 */
[C---:B------:R-:W-:Y:S01]  /*3ea0*/  VIADD R10, R50.reuse, 0x1 ;  /* 0x00000001320a7836 */ /* 0x040fe20000000000 */
[----:B------:R-:W-:Y:S01]  /*3eb0*/  BSSY.RECONVERGENT B0, `(.L_x_44) ;  /* 0x0000035000007945 */ /* 0x000fe20003800200 */
[C---:B------:R-:W-:Y:S02]  /*3ec0*/  VIADD R9, R50.reuse, 0x2 ;  /* 0x0000000232097836 */ /* 0x040fe40000000000 */
[----:B------:R-:W-:Y:S02]  /*3ed0*/  VIADD R8, R50, 0x3 ;  /* 0x0000000332087836 */ /* 0x000fe40000000000 */
[C---:B------:R-:W-:Y:S01]  /*3ee0*/  VIADD R7, R48.reuse, 0x1 ;  /* 0x0000000130077836 */ /* 0x040fe20000000000 */
[----:B------:R-:W2:Y:S01]  /*3ef0*/  LDC.64 R2, c[0x0][0x408] ;  /* 0x00010200ff027b82 */ /* 0x000ea20000000a00 */
[C---:B------:R-:W-:Y:S01]  /*3f00*/  VIADD R6, R48.reuse, 0x2 ;  /* 0x0000000230067836 */ /* 0x040fe20000000000 */
[----:B0-----:R-:W-:-:S02]  /*3f10*/  ISETP.GE.AND P3, PT, R48, UR9, PT ;  /* 0x0000000930007c0c */ /* 0x001fc4000bf66270 */
[----:B------:R-:W-:Y:S02]  /*3f20*/  ISETP.GE.AND P0, PT, R48, UR9, PT ;  /* 0x0000000930007c0c */ /* 0x000fe4000bf06270 */
[----:B------:R-:W-:Y:S02]  /*3f30*/  ISETP.LT.AND P3, PT, R50, UR8, !P3 ;  /* 0x0000000832007c0c */ /* 0x000fe4000df61270 */
[----:B------:R-:W-:Y:S02]  /*3f40*/  ISETP.GE.OR P2, PT, R10, UR8, P0 ;  /* 0x000000080a007c0c */ /* 0x000fe40008746670 */
[----:B------:R-:W-:Y:S02]  /*3f50*/  ISETP.GE.OR P1, PT, R9, UR8, P0 ;  /* 0x0000000809007c0c */ /* 0x000fe40008726670 */
[----:B------:R-:W-:-:S07]  /*3f60*/  ISETP.GE.OR P0, PT, R8, UR8, P0 ;  /* 0x0000000808007c0c */ /* 0x000fce0008706670 */
[----:B------:R-:W-:Y:S06]  /*3f70*/  @!P3 BRA `(.L_x_45) ;  /* 0x0000000000a0b947 */ /* 0x000fec0003800000 */
[----:B------:R-:W0:Y:S01]  /*3f80*/  LDCU.128 UR4, c[0x0][0x3e0] ;  /* 0x00007c00ff0477ac */ /* 0x000e220008000c00 */
[--C-:B------:R-:W-:Y:S01]  /*3f90*/  SHF.R.S32.HI R51, RZ, 0x1f, R50.reuse ;  /* 0x0000001fff337819 */ /* 0x100fe20000011432 */
[----:B-1----:R-:W-:Y:S01]  /*3fa0*/  IMAD.WIDE.U32 R14, R4, 0x2, RZ ;  /* 0x00000002040e7825 */ /* 0x002fe200078e00ff */
[----:B------:R-:W-:Y:S01]  /*3fb0*/  SHF.L.U32 R0, R5, 0x1, RZ ;  /* 0x0000000105007819 */ /* 0x000fe200000006ff */
[----:B------:R-:W1:Y:S01]  /*3fc0*/  LDCU UR15, c[0x0][0x390] ;  /* 0x00007200ff0f77ac */ /* 0x000e620008000800 */
[----:B------:R-:W3:Y:S01]  /*3fd0*/  LDCU UR14, c[0x0][0x38c] ;  /* 0x00007180ff0e77ac */ /* 0x000ee20008000800 */
[----:B0-----:R-:W-:-:S04]  /*3fe0*/  IMAD.WIDE.U32 R12, R48, UR6, R50 ;  /* 0x00000006300c7c25 */ /* 0x001fc8000f8e0032 */
[----:B------:R-:W-:Y:S01]  /*3ff0*/  IMAD R11, R48, UR7, R13 ;  /* 0x00000007300b7c24 */ /* 0x000fe2000f8e020d */
[C---:B------:R-:W-:Y:S01]  /*4000*/  LEA R52, P3, R12.reuse, UR4, 0x1 ;  /* 0x000000040c347c11 */ /* 0x040fe2000f8608ff */
[----:B------:R-:W0:Y:S03]  /*4010*/  LDCU.64 UR6, c[0x0][0x400] ;  /* 0x00008000ff0677ac */ /* 0x000e260008000a00 */
[----:B------:R-:W-:Y:S01]  /*4020*/  LEA.HI.X R53, R12, UR5, R11, 0x1, P3 ;  /* 0x000000050c357c11 */ /* 0x000fe200098f0c0b */
[----:B------:R-:W4:Y:S01]  /*4030*/  LDCU.64 UR4, c[0x0][0x3f8] ;  /* 0x00007f00ff0477ac */ /* 0x000f220008000a00 */
[----:B------:R-:W-:-:S04]  /*4040*/  IADD3 R54, P3, PT, R52, R14, RZ ;  /* 0x0000000e34367210 */ /* 0x000fc80007f7e0ff */
[----:B------:R-:W-:Y:S02]  /*4050*/  IADD3.X R55, PT, PT, R53, R15, R0, P3, !PT ;  /* 0x0000000f35377210 */ /* 0x000fe40001ffe400 */
[----:B------:R0:W5:Y:S04]  /*4060*/  LDG.E.U16 R0, desc[UR12][R52.64] ;  /* 0x0000000c34007981 */ /* 0x000168000c1e1500 */
[----:B------:R-:W4:Y:S01]  /*4070*/  LDG.E.U16 R11, desc[UR12][R54.64] ;  /* 0x0000000c360b7981 */ /* 0x000f22000c1e1500 */
[C---:B-1----:R-:W-:Y:S01]  /*4080*/  FMUL R49, R17.reuse, UR15 ;  /* 0x0000000f11317c20 */ /* 0x042fe20008400000 */
[----:B---3--:R-:W-:-:S03]  /*4090*/  FMUL R13, R17, UR14 ;  /* 0x0000000e110d7c20 */ /* 0x008fc60008400000 */
[C---:B------:R-:W-:Y:S01]  /*40a0*/  FFMA R12, R16.reuse, UR14, -R49 ;  /* 0x0000000e100c7c23 */ /* 0x040fe20008000831 */
[----:B------:R-:W-:Y:S01]  /*40b0*/  FFMA R13, R16, UR15, R13 ;  /* 0x0000000f100d7c23 */ /* 0x000fe2000800000d */
[----:B--2---:R-:W-:-:S04]  /*40c0*/  IMAD.WIDE.U32 R16, R2, 0x2, RZ ;  /* 0x0000000202107825 */ /* 0x004fc800078e00ff */
[----:B0-----:R-:W-:-:S04]  /*40d0*/  IMAD.WIDE.U32 R52, R48, UR6, R50 ;  /* 0x0000000630347c25 */ /* 0x001fc8000f8e0032 */
[----:B-----5:R-:W-:Y:S02]  /*40e0*/  HADD2.F32 R0, -RZ, R0.H0_H0 ;  /* 0x20000000ff007230 */ /* 0x020fe40000004100 */
[----:B----4-:R-:W-:-:S05]  /*40f0*/  HADD2.F32 R11, -RZ, R11.H0_H0 ;  /* 0x2000000bff0b7230 */ /* 0x010fca0000004100 */
[C---:B------:R-:W-:Y:S01]  /*4100*/  FMUL R15, R11.reuse, UR11 ;  /* 0x0000000b0b0f7c20 */ /* 0x040fe20008400000 */
[----:B------:R-:W-:-:S03]  /*4110*/  FMUL R11, R11, UR10 ;  /* 0x0000000a0b0b7c20 */ /* 0x000fc60008400000 */
[C---:B------:R-:W-:Y:S01]  /*4120*/  FFMA R15, R0.reuse, UR10, -R15 ;  /* 0x0000000a000f7c23 */ /* 0x040fe2000800080f */
[----:B------:R-:W-:Y:S01]  /*4130*/  FFMA R0, R0, UR11, R11 ;  /* 0x0000000b00007c23 */ /* 0x000fe2000800000b */
[----:B------:R-:W-:Y:S02]  /*4140*/  IMAD R11, R48, UR7, R53 ;  /* 0x00000007300b7c24 */ /* 0x000fe4000f8e0235 */
[----:B------:R-:W-:Y:S01]  /*4150*/  FADD R15, R12, R15 ;  /* 0x0000000f0c0f7221 */ /* 0x000fe20000000000 */
[----:B------:R-:W-:Y:S01]  /*4160*/  LEA R12, P3, R52, UR4, 0x1 ;  /* 0x00000004340c7c11 */ /* 0x000fe2000f8608ff */
[----:B------:R-:W-:-:S03]  /*4170*/  FADD R0, R13, R0 ;  /* 0x000000000d007221 */ /* 0x000fc60000000000 */
[----:B------:R-:W-:Y:S02]  /*4180*/  LEA.HI.X R13, R52, UR5, R11, 0x1, P3 ;  /* 0x00000005340d7c11 */ /* 0x000fe400098f0c0b */
[----:B------:R-:W-:Y:S02]  /*4190*/  SHF.L.U32 R11, R3, 0x1, RZ ;  /* 0x00000001030b7819 */ /* 0x000fe400000006ff */
[----:B------:R-:W-:Y:S02]  /*41a0*/  IADD3 R14, P3, PT, R12, R16, RZ ;  /* 0x000000100c0e7210 */ /* 0x000fe40007f7e0ff */
[----:B------:R-:W-:Y:S02]  /*41b0*/  F2FP.F16.F32.PACK_AB R0, R0, R15 ;  /* 0x0000000f0000723e */ /* 0x000fe400000000ff */
[--C-:B------:R-:W-:Y:S02]  /*41c0*/  IADD3.X R15, PT, PT, R13, R17, R11.reuse, P3, !PT ;  /* 0x000000110d0f7210 */ /* 0x100fe40001ffe40b */
[----:B------:R-:W-:Y:S01]  /*41d0*/  PRMT R11, R0, 0x7632, R11 ;  /* 0x00007632000b7816 */ /* 0x000fe2000000000b */
[----:B------:R0:W-:Y:S04]  /*41e0*/  STG.E.U16 desc[UR12][R12.64], R0 ;  /* 0x000000000c007986 */ /* 0x0001e8000c10150c */
[----:B------:R0:W-:Y:S02]  /*41f0*/  STG.E.U16 desc[UR12][R14.64], R11 ;  /* 0x0000000b0e007986 */ /* 0x0001e4000c10150c */
.L_x_45:
[----:B------:R-:W-:Y:S05]  /*4200*/  BSYNC.RECONVERGENT B0 ;  /* 0x0000000000007941 */ /* 0x000fea0003800200 */
.L_x_44:
[----:B------:R-:W-:Y:S04]  /*4210*/  BSSY.RECONVERGENT B0, `(.L_x_46) ;  /* 0x0000027000007945 */ /* 0x000fe80003800200 */
[----:B------:R-:W-:Y:S05]  /*4220*/  @P2 BRA `(.L_x_47) ;  /* 0x0000000000942947 */ /* 0x000fea0003800000 */
[----:B------:R-:W3:Y:S01]  /*4230*/  LDCU.128 UR4, c[0x0][0x3e0] ;  /* 0x00007c00ff0477ac */ /* 0x000ee20008000c00 */
[----:B0-----:R-:W-:Y:S02]  /*4240*/  SHF.R.S32.HI R15, RZ, 0x1f, R50 ;  /* 0x0000001fff0f7819 */ /* 0x001fe40000011432 */
[----:B------:R-:W-:Y:S01]  /*4250*/  MOV R14, R50 ;  /* 0x00000032000e7202 */ /* 0x000fe20000000f00 */
[----:B------:R-:W0:Y:S01]  /*4260*/  LDCU UR15, c[0x0][0x390] ;  /* 0x00007200ff0f77ac */ /* 0x000e220008000800 */
[----:B------:R-:W4:Y:S03]  /*4270*/  LDCU UR14, c[0x0][0x38c] ;  /* 0x00007180ff0e77ac */ /* 0x000f260008000800 */
[----:B---3--:R-:W-:-:S04]  /*4280*/  IMAD.WIDE.U32 R12, R48, UR6, R14 ;  /* 0x00000006300c7c25 */ /* 0x008fc8000f8e000e */
[----:B------:R-:W-:Y:S01]  /*4290*/  IMAD R0, R48, UR7, R13 ;  /* 0x0000000730007c24 */ /* 0x000fe2000f8e020d */
[C---:B------:R-:W-:Y:S01]  /*42a0*/  LEA R16, P2, R12.reuse, UR4, 0x1 ;  /* 0x000000040c107c11 */ /* 0x040fe2000f8408ff */
[----:B------:R-:W3:Y:S03]  /*42b0*/  LDCU.64 UR6, c[0x0][0x400] ;  /* 0x00008000ff0677ac */ /* 0x000ee60008000a00 */
[----:B------:R-:W-:Y:S01]  /*42c0*/  LEA.HI.X R17, R12, UR5, R0, 0x1, P2 ;  /* 0x000000050c117c11 */ /* 0x000fe200090f0c00 */
[----:B------:R-:W5:Y:S01]  /*42d0*/  LDCU.64 UR4, c[0x0][0x3f8] ;  /* 0x00007f00ff0477ac */ /* 0x000f620008000a00 */
[----:B-1----:R-:W-:-:S03]  /*42e0*/  LEA R52, P2, R4, R16, 0x1 ;  /* 0x0000001004347211 */ /* 0x002fc600078408ff */
[----:B------:R5:W2:Y:S01]  /*42f0*/  LDG.E.U16 R13, desc[UR12][R16.64+0x2] ;  /* 0x0000020c100d7981 */ /* 0x000aa2000c1e1500 */
[----:B------:R-:W-:-:S05]  /*4300*/  LEA.HI.X R53, R4, R17, R5, 0x1, P2 ;  /* 0x0000001104357211 */ /* 0x000fca00010f0c05 */
[----:B------:R-:W2:Y:S01]  /*4310*/  LDG.E.U16 R12, desc[UR12][R52.64+0x2] ;  /* 0x0000020c340c7981 */ /* 0x000ea2000c1e1500 */
[C---:B0-----:R-:W-:Y:S01]  /*4320*/  FMUL R11, R25.reuse, UR15 ;  /* 0x0000000f190b7c20 */ /* 0x041fe20008400000 */
[----:B----4-:R-:W-:Y:S01]  /*4330*/  FMUL R25, R25, UR14 ;  /* 0x0000000e19197c20 */ /* 0x010fe20008400000 */
[----:B---3--:R-:W-:-:S04]  /*4340*/  IMAD.WIDE.U32 R14, R48, UR6, R14 ;  /* 0x00000006300e7c25 */ /* 0x008fc8000f8e000e */
[C---:B------:R-:W-:Y:S01]  /*4350*/  FFMA R11, R24.reuse, UR14, -R11 ;  /* 0x0000000e180b7c23 */ /* 0x040fe2000800080b */
[----:B------:R-:W-:Y:S01]  /*4360*/  FFMA R25, R24, UR15, R25 ;  /* 0x0000000f18197c23 */ /* 0x000fe20008000019 */
[----:B-----5:R-:W-:Y:S01]  /*4370*/  LEA R16, P2, R14, UR4, 0x1 ;  /* 0x000000040e107c11 */ /* 0x020fe2000f8408ff */
[----:B--2---:R-:W-:Y:S02]  /*4380*/  HADD2.F32 R13, -RZ, R13.H0_H0 ;  /* 0x2000000dff0d7230 */ /* 0x004fe40000004100 */
[----:B------:R-:W-:-:S05]  /*4390*/  HADD2.F32 R12, -RZ, R12.H0_H0 ;  /* 0x2000000cff0c7230 */ /* 0x000fca0000004100 */
[C---:B------:R-:W-:Y:S01]  /*43a0*/  FMUL R0, R12.reuse, UR11 ;  /* 0x0000000b0c007c20 */ /* 0x040fe20008400000 */
[----:B------:R-:W-:-:S03]  /*43b0*/  FMUL R12, R12, UR10 ;  /* 0x0000000a0c0c7c20 */ /* 0x000fc60008400000 */
[C---:B------:R-:W-:Y:S01]  /*43c0*/  FFMA R0, R13.reuse, UR10, -R0 ;  /* 0x0000000a0d007c23 */ /* 0x040fe20008000800 */
[----:B------:R-:W-:-:S03]  /*43d0*/  FFMA R12, R13, UR11, R12 ;  /* 0x0000000b0d0c7c23 */ /* 0x000fc6000800000c */
[----:B------:R-:W-:Y:S01]  /*43e0*/  FADD R0, R11, R0 ;  /* 0x000000000b007221 */ /* 0x000fe20000000000 */
[----:B------:R-:W-:Y:S02]  /*43f0*/  IMAD R11, R48, UR7, R15 ;  /* 0x00000007300b7c24 */ /* 0x000fe4000f8e020f */
[----:B------:R-:W-:-:S03]  /*4400*/  FADD R25, R25, R12 ;  /* 0x0000000c19197221 */ /* 0x000fc60000000000 */
[----:B------:R-:W-:Y:S02]  /*4410*/  LEA.HI.X R17, R14, UR5, R11, 0x1, P2 ;  /* 0x000000050e117c11 */ /* 0x000fe400090f0c0b */
[C---:B------:R-:W-:Y:S02]  /*4420*/  LEA R12, P2, R2.reuse, R16, 0x1 ;  /* 0x00000010020c7211 */ /* 0x040fe400078408ff */
[----:B------:R-:W-:Y:S02]  /*4430*/  F2FP.F16.F32.PACK_AB R0, R25, R0 ;  /* 0x000000001900723e */ /* 0x000fe400000000ff */
[----:B------:R-:W-:Y:S02]  /*4440*/  LEA.HI.X R13, R2, R17, R3, 0x1, P2 ;  /* 0x00000011020d7211 */ /* 0x000fe400010f0c03 */
[----:B------:R-:W-:Y:S01]  /*4450*/  PRMT R11, R0, 0x7632, R11 ;  /* 0x00007632000b7816 */ /* 0x000fe2000000000b */
[----:B------:R3:W-:Y:S04]  /*4460*/  STG.E.U16 desc[UR12][R16.64+0x2], R0 ;  /* 0x0000020010007986 */ /* 0x0007e8000c10150c */
[----:B------:R3:W-:Y:S02]  /*4470*/  STG.E.U16 desc[UR12][R12.64+0x2], R11 ;  /* 0x0000020b0c007986 */ /* 0x0007e4000c10150c */
.L_x_47:
[----:B------:R-:W-:Y:S05]  /*4480*/  BSYNC.RECONVERGENT B0 ;  /* 0x0000000000007941 */ /* 0x000fea0003800200 */
.L_x_46:
        /* <DEDUP_REMOVED lines=39> */
.L_x_49:
[----:B------:R-:W-:Y:S05]  /*4700*/  BSYNC.RECONVERGENT B0 ;  /* 0x0000000000007941 */ /* 0x000fea0003800200 */
.L_x_48:
[----:B------:R-:W-:Y:S04]  /*4710*/  BSSY.RECONVERGENT B0, `(.L_x_50) ;  /* 0x0000027000007945 */ /* 0x000fe80003800200 */
[----:B------:R-:W-:Y:S05]  /*4720*/  @P0 BRA `(.L_x_51) ;  /* 0x0000000000940947 */ /* 0x000fea0003800000 */
[----:B------:R-:W3:Y:S01]  /*4730*/  LDCU.128 UR4, c[0x0][0x3e0] ;  /* 0x00007c00ff0477ac */ /* 0x000ee20008000c00 */
[----:B0-----:R-:W-:Y:S02]  /*4740*/  SHF.R.S32.HI R15, RZ, 0x1f, R50 ;  /* 0x0000001fff0f7819 */ /* 0x001fe40000011432 */
[----:B------:R-:W-:Y:S01]  /*4750*/  MOV R14, R50 ;  /* 0x00000032000e7202 */ /* 0x000fe20000000f00 */
[----:B------:R-:W0:Y:S01]  /*4760*/  LDCU UR15, c[0x0][0x390] ;  /* 0x00007200ff0f77ac */ /* 0x000e220008000800 */
[----:B------:R-:W5:Y:S03]  /*4770*/  LDCU UR14, c[0x0][0x38c] ;  /* 0x00007180ff0e77ac */ /* 0x000f660008000800 */
[----:B---34-:R-:W-:-:S04]  /*4780*/  IMAD.WIDE.U32 R12, R48, UR6, R14 ;  /* 0x00000006300c7c25 */ /* 0x018fc8000f8e000e */
[----:B------:R-:W-:Y:S01]  /*4790*/  IMAD R0, R48, UR7, R13 ;  /* 0x0000000730007c24 */ /* 0x000fe2000f8e020d */
[C---:B------:R-:W-:Y:S01]  /*47a0*/  LEA R16, P0, R12.reuse, UR4, 0x1 ;  /* 0x000000040c107c11 */ /* 0x040fe2000f8008ff */
[----:B------:R-:W3:Y:S03]  /*47b0*/  LDCU.64 UR6, c[0x0][0x400] ;  /* 0x00008000ff0677ac */ /* 0x000ee60008000a00 */
[----:B------:R-:W-:Y:S01]  /*47c0*/  LEA.HI.X R17, R12, UR5, R0, 0x1, P0 ;  /* 0x000000050c117c11 */ /* 0x000fe200080f0c00 */
[----:B------:R-:W4:Y:S01]  /*47d0*/  LDCU.64 UR4, c[0x0][0x3f8] ;  /* 0x00007f00ff0477ac */ /* 0x000f220008000a00 */
[----:B-1----:R-:W-:-:S03]  /*47e0*/  LEA R24, P0, R4, R16, 0x1 ;  /* 0x0000001004187211 */ /* 0x002fc600078008ff */
[----:B------:R4:W2:Y:S01]  /*47f0*/  LDG.E.U16 R13, desc[UR12][R16.64+0x6] ;  /* 0x0000060c100d7981 */ /* 0x0008a2000c1e1500 */
[----:B------:R-:W-:-:S05]  /*4800*/  LEA.HI.X R25, R4, R17, R5, 0x1, P0 ;  /* 0x0000001104197211 */ /* 0x000fca00000f0c05 */
[----:B------:R-:W2:Y:S01]  /*4810*/  LDG.E.U16 R12, desc[UR12][R24.64+0x6] ;  /* 0x0000060c180c7981 */ /* 0x000ea2000c1e1500 */
[C---:B0-----:R-:W-:Y:S01]  /*4820*/  FMUL R11, R41.reuse, UR15 ;  /* 0x0000000f290b7c20 */ /* 0x041fe20008400000 */
[----:B-----5:R-:W-:Y:S01]  /*4830*/  FMUL R41, R41, UR14 ;  /* 0x0000000e29297c20 */ /* 0x020fe20008400000 */
[----:B---3--:R-:W-:-:S04]  /*4840*/  IMAD.WIDE.U32 R14, R48, UR6, R14 ;  /* 0x00000006300e7c25 */ /* 0x008fc8000f8e000e */
[C---:B------:R-:W-:Y:S01]  /*4850*/  FFMA R11, R40.reuse, UR14, -R11 ;  /* 0x0000000e280b7c23 */ /* 0x040fe2000800080b */
[----:B------:R-:W-:Y:S01]  /*4860*/  FFMA R41, R40, UR15, R41 ;  /* 0x0000000f28297c23 */ /* 0x000fe20008000029 */
[----:B----4-:R-:W-:Y:S01]  /*4870*/  LEA R16, P0, R14, UR4, 0x1 ;  /* 0x000000040e107c11 */ /* 0x010fe2000f8008ff */
        /* <DEDUP_REMOVED lines=16> */
.L_x_51:
[----:B------:R-:W-:Y:S05]  /*4980*/  BSYNC.RECONVERGENT B0 ;  /* 0x0000000000007941 */ /* 0x000fea0003800200 */
.L_x_50:
[C---:B------:R-:W-:Y:S01]  /*4990*/  ISETP.GE.AND P1, PT, R7.reuse, UR9, PT ;  /* 0x0000000907007c0c */ /* 0x040fe2000bf26270 */
[----:B------:R-:W-:Y:S01]  /*49a0*/  VIADD R48, R48, 0x3 ;  /* 0x0000000330307836 */ /* 0x000fe20000000000 */
[----:B------:R-:W-:Y:S01]  /*49b0*/  ISETP.GE.AND P0, PT, R7, UR9, PT ;  /* 0x0000000907007c0c */ /* 0x000fe2000bf06270 */
[----:B------:R-:W-:Y:S01]  /*49c0*/  BSSY.RECONVERGENT B0, `(.L_x_52) ;  /* 0x000002d000007945 */ /* 0x000fe20003800200 */
[----:B------:R-:W-:Y:S02]  /*49d0*/  ISETP.LT.AND P1, PT, R50, UR8, !P1 ;  /* 0x0000000832007c0c */ /* 0x000fe4000cf21270 */
[----:B------:R-:W-:Y:S02]  /*49e0*/  ISETP.GE.AND P4, PT, R6, UR9, PT ;  /* 0x0000000906007c0c */ /* 0x000fe4000bf86270 */
[----:B------:R-:W-:Y:S02]  /*49f0*/  ISETP.GE.AND P2, PT, R48, UR9, PT ;  /* 0x0000000930007c0c */ /* 0x000fe4000bf46270 */
[----:B------:R-:W-:-:S02]  /*4a00*/  ISETP.GE.OR P5, PT, R10, UR8, P0 ;  /* 0x000000080a007c0c */ /* 0x000fc400087a6670 */
[C---:B------:R-:W-:Y:S02]  /*4a10*/  ISETP.GE.OR P6, PT, R10.reuse, UR8, P4 ;  /* 0x000000080a007c0c */ /* 0x040fe4000a7c6670 */
[----:B------:R-:W-:-:S03]  /*4a20*/  ISETP.GE.OR P3, PT, R10, UR8, P2 ;  /* 0x000000080a007c0c */ /* 0x000fc60009766670 */
[----:B------:R-:W-:Y:S10]  /*4a30*/  @!P1 BRA `(.L_x_53) ;  /* 0x0000000000949947 */ /* 0x000ff40003800000 */
        /* <DEDUP_REMOVED lines=12> */
[----:B------:R-:W2:Y:S01]  /*4b00*/  LDG.E.U16 R13, desc[UR12][R16.64] ;  /* 0x0000000c100d7981 */ /* 0x000ea2000c1e1500 */
        /* <DEDUP_REMOVED lines=24> */
.L_x_53:
[----:B------:R-:W-:Y:S05]  /*4c90*/  BSYNC.RECONVERGENT B0 ;  /* 0x0000000000007941 */ /* 0x000fea0003800200 */
.L_x_52:
[----:B------:R-:W-:Y:S01]  /*4ca0*/  BSSY.RECONVERGENT B0, `(.L_x_54) ;  /* 0x0000029000007945 */ /* 0x000fe20003800200 */
[----:B------:R-:W-:Y:S02]  /*4cb0*/  ISETP.GE.OR P1, PT, R9, UR8, P0 ;  /* 0x0000000809007c0c */ /* 0x000fe40008726670 */
[----:B------:R-:W-:Y:S01]  /*4cc0*/  ISETP.GE.OR P0, PT, R8, UR8, P0 ;  /* 0x0000000808007c0c */ /* 0x000fe20008706670 */
[----:B------:R-:W-:-:S12]  /*4cd0*/  @P5 BRA `(.L_x_55) ;  /* 0x0000000000945947 */ /* 0x000fd80003800000 */
        /* <DEDUP_REMOVED lines=37> */
.L_x_55:
[----:B------:R-:W-:Y:S05]  /*4f30*/  BSYNC.RECONVERGENT B0 ;  /* 0x0000000000007941 */ /* 0x000fea0003800200 */
.L_x_54:
        /* <DEDUP_REMOVED lines=39> */
.L_x_57:
[----:B------:R-:W-:Y:S05]  /*51b0*/  BSYNC.RECONVERGENT B0 ;  /* 0x0000000000007941 */ /* 0x000fea0003800200 */
.L_x_56:
        /* <DEDUP_REMOVED lines=22> */
[----:B------:R-:W-:Y:S01]  /*5320*/  IMAD R7, R7, UR7, R15 ;  /* 0x0000000707077c24 */ /* 0x000fe2000f8e020f */
        /* <DEDUP_REMOVED lines=8> */
[----:B------:R-:W-:Y:S01]  /*53b0*/  FADD R43, R43, R10 ;  /* 0x0000000a2b2b7221 */ /* 0x000fe20000000000 */
[----:B------:R-:W-:Y:S02]  /*53c0*/  LEA.HI.X R13, R14, UR5, R7, 0x1, P0 ;  /* 0x000000050e0d7c11 */ /* 0x000fe400080f0c07 */
[C---:B------:R-:W-:Y:S02]  /*53d0*/  LEA R10, P0, R2.reuse, R12, 0x1 ;  /* 0x0000000c020a7211 */ /* 0x040fe400078008ff */
[----:B------:R-:W-:Y:S02]  /*53e0*/  F2FP.F16.F32.PACK_AB R0, R43, R0 ;  /* 0x000000002b00723e */ /* 0x000fe400000000ff */
[----:B------:R-:W-:Y:S02]  /*53f0*/  LEA.HI.X R11, R2, R13, R3, 0x1, P0 ;  /* 0x0000000d020b7211 */ /* 0x000fe400000f0c03 */
[----:B------:R-:W-:Y:S01]  /*5400*/  PRMT R7, R0, 0x7632, R7 ;  /* 0x0000763200077816 */ /* 0x000fe20000000007 */
[----:B------:R0:W-:Y:S04]  /*5410*/  STG.E.U16 desc[UR12][R12.64+0x6], R0 ;  /* 0x000006000c007986 */ /* 0x0001e8000c10150c */
[----:B------:R0:W-:Y:S02]  /*5420*/  STG.E.U16 desc[UR12][R10.64+0x6], R7 ;  /* 0x000006070a007986 */ /* 0x0001e4000c10150c */
.L_x_59:
[----:B------:R-:W-:Y:S05]  /*5430*/  BSYNC.RECONVERGENT B0 ;  /* 0x0000000000007941 */ /* 0x000fea0003800200 */
.L_x_58:
[----:B------:R-:W-:Y:S01]  /*5440*/  ISETP.GE.OR P0, PT, R50, UR8, P4 ;  /* 0x0000000832007c0c */ /* 0x000fe2000a706670 */
[----:B------:R-:W-:Y:S01]  /*5450*/  BSSY.RECONVERGENT B0, `(.L_x_60) ;  /* 0x0000029000007945 */ /* 0x000fe20003800200 */
[C---:B------:R-:W-:Y:S02]  /*5460*/  ISETP.GE.OR P5, PT, R9.reuse, UR8, P4 ;  /* 0x0000000809007c0c */ /* 0x040fe4000a7a6670 */
[----:B------:R-:W-:-:S09]  /*5470*/  ISETP.GE.OR P1, PT, R9, UR8, P2 ;  /* 0x0000000809007c0c */ /* 0x000fd20009726670 */
[----:B------:R-:W-:Y:S05]  /*5480*/  @P0 BRA `(.L_x_61) ;  /* 0x0000000000940947 */ /* 0x000fea0003800000 */
[----:B------:R-:W5:Y:S01]  /*5490*/  LDCU.128 UR4, c[0x0][0x3e0] ;  /* 0x00007c00ff0477ac */ /* 0x000f620008000c00 */
[----:B0--34-:R-:W-:Y:S02]  /*54a0*/  SHF.R.S32.HI R13, RZ, 0x1f, R50 ;  /* 0x0000001fff0d7819 */ /* 0x019fe40000011432 */
[----:B------:R-:W-:Y:S01]  /*54b0*/  MOV R12, R50 ;  /* 0x00000032000c7202 */ /* 0x000fe20000000f00 */
[----:B------:R-:W0:Y:S01]  /*54c0*/  LDCU UR15, c[0x0][0x390] ;  /* 0x00007200ff0f77ac */ /* 0x000e220008000800 */
[----:B------:R-:W3:Y:S03]  /*54d0*/  LDCU UR14, c[0x0][0x38c] ;  /* 0x00007180ff0e77ac */ /* 0x000ee60008000800 */
[----:B-----5:R-:W-:-:S04]  /*54e0*/  IMAD.WIDE.U32 R10, R6, UR6, R12 ;  /* 0x00000006060a7c25 */ /* 0x020fc8000f8e000c */
[----:B------:R-:W-:Y:S01]  /*54f0*/  IMAD R0, R6, UR7, R11 ;  /* 0x0000000706007c24 */ /* 0x000fe2000f8e020b */
[C---:B------:R-:W-:Y:S01]  /*5500*/  LEA R14, P0, R10.reuse, UR4, 0x1 ;  /* 0x000000040a0e7c11 */ /* 0x040fe2000f8008ff */
[----:B------:R-:W4:Y:S03]  /*5510*/  LDCU.64 UR6, c[0x0][0x400] ;  /* 0x00008000ff0677ac */ /* 0x000f260008000a00 */
[----:B------:R-:W-:Y:S01]  /*5520*/  LEA.HI.X R15, R10, UR5, R0, 0x1, P0 ;  /* 0x000000050a0f7c11 */ /* 0x000fe200080f0c00 */
[----:B------:R-:W5:Y:S01]  /*5530*/  LDCU.64 UR4, c[0x0][0x3f8] ;  /* 0x00007f00ff0477ac */ /* 0x000f620008000a00 */
[----:B-1----:R-:W-:-:S03]  /*5540*/  LEA R16, P0, R4, R14, 0x1 ;  /* 0x0000000e04107211 */ /* 0x002fc600078008ff */
[----:B------:R5:W2:Y:S01]  /*5550*/  LDG.E.U16 R11, desc[UR12][R14.64] ;  /* 0x0000000c0e0b7981 */ /* 0x000aa2000c1e1500 */
[----:B------:R-:W-:-:S05]  /*5560*/  LEA.HI.X R17, R4, R15, R5, 0x1, P0 ;  /* 0x0000000f04117211 */ /* 0x000fca00000f0c05 */
[----:B------:R-:W2:Y:S01]  /*5570*/  LDG.E.U16 R9, desc[UR12][R16.64] ;  /* 0x0000000c10097981 */ /* 0x000ea2000c1e1500 */
[C---:B0-----:R-:W-:Y:S01]  /*5580*/  FMUL R7, R21.reuse, UR15 ;  /* 0x0000000f15077c20 */ /* 0x041fe20008400000 */
[----:B---3--:R-:W-:Y:S01]  /*5590*/  FMUL R21, R21, UR14 ;  /* 0x0000000e15157c20 */ /* 0x008fe20008400000 */
[----:B----4-:R-:W-:-:S04]  /*55a0*/  IMAD.WIDE.U32 R12, R6, UR6, R12 ;  /* 0x00000006060c7c25 */ /* 0x010fc8000f8e000c */
        /* <DEDUP_REMOVED lines=19> */
.L_x_61:
[----:B------:R-:W-:Y:S05]  /*56e0*/  BSYNC.RECONVERGENT B0 ;  /* 0x0000000000007941 */ /* 0x000fea0003800200 */
.L_x_60:
[----:B------:R-:W-:Y:S01]  /*56f0*/  BSSY.RECONVERGENT B0, `(.L_x_62) ;  /* 0x000002a000007945 */ /* 0x000fe20003800200 */
[C---:B------:R-:W-:Y:S02]  /*5700*/  ISETP.GE.OR P0, PT, R8.reuse, UR8, P2 ;  /* 0x0000000808007c0c */ /* 0x040fe40009706670 */
[----:B------:R-:W-:Y:S02]  /*5710*/  ISETP.GE.OR P4, PT, R8, UR8, P4 ;  /* 0x0000000808007c0c */ /* 0x000fe4000a786670 */
[----:B------:R-:W-:Y:S01]  /*5720*/  ISETP.GE.OR P2, PT, R50, UR8, P2 ;  /* 0x0000000832007c0c */ /* 0x000fe20009746670 */
[----:B------:R-:W-:-:S12]  /*5730*/  @P6 BRA `(.L_x_63) ;  /* 0x0000000000946947 */ /* 0x000fd80003800000 */
        /* <DEDUP_REMOVED lines=37> */
.L_x_63:
[----:B------:R-:W-:Y:S05]  /*5990*/  BSYNC.RECONVERGENT B0 ;  /* 0x0000000000007941 */ /* 0x000fea0003800200 */
.L_x_62:
[----:B------:R-:W-:Y:S04]  /*59a0*/  BSSY.RECONVERGENT B0, `(.L_x_64) ;  /* 0x0000027000007945 */ /* 0x000fe80003800200 */
        /* <DEDUP_REMOVED lines=38> */
.L_x_65:
[----:B------:R-:W-:Y:S05]  /*5c10*/  BSYNC.RECONVERGENT B0 ;  /* 0x0000000000007941 */ /* 0x000fea0003800200 */
.L_x_64:
        /* <DEDUP_REMOVED lines=14> */
[----:B------:R-:W2:Y:S01]  /*5d00*/  LDG.E.U16 R9, desc[UR12][R12.64+0x6] ;  /* 0x0000060c0c097981 */ /* 0x000ea2000c1e1500 */
[----:B------:R-:W-:-:S05]  /*5d10*/  LEA.HI.X R15, R4, R13, R5, 0x1, P4 ;  /* 0x0000000d040f7211 */ /* 0x000fca00020f0c05 */
[----:B------:R-:W5:Y:S01]  /*5d20*/  LDG.E.U16 R8, desc[UR12][R14.64+0x6] ;  /* 0x0000060c0e087981 */ /* 0x000f62000c1e1500 */
[C---:B0-----:R-:W-:Y:S01]  /*5d30*/  FMUL R7, R45.reuse, UR15 ;  /* 0x0000000f2d077c20 */ /* 0x041fe20008400000 */
[----:B---3--:R-:W-:Y:S01]  /*5d40*/  FMUL R45, R45, UR14 ;  /* 0x0000000e2d2d7c20 */ /* 0x008fe20008400000 */
[----:B----4-:R-:W-:-:S04]  /*5d50*/  IMAD.WIDE.U32 R10, R6, UR6, R10 ;  /* 0x00000006060a7c25 */ /* 0x010fc8000f8e000a */
[C---:B------:R-:W-:Y:S01]  /*5d60*/  FFMA R7, R44.reuse, UR14, -R7 ;  /* 0x0000000e2c077c23 */ /* 0x040fe20008000807 */
[----:B------:R-:W-:Y:S01]  /*5d70*/  FFMA R45, R44, UR15, R45 ;  /* 0x0000000f2c2d7c23 */ /* 0x000fe2000800002d */
[----:B--2---:R-:W-:Y:S02]  /*5d80*/  HADD2.F32 R9, -RZ, R9.H0_H0 ;  /* 0x20000009ff097230 */ /* 0x004fe40000004100 */
[----:B-----5:R-:W-:-:S05]  /*5d90*/  HADD2.F32 R8, -RZ, R8.H0_H0 ;  /* 0x20000008ff087230 */ /* 0x020fca0000004100 */
[C---:B------:R-:W-:Y:S01]  /*5da0*/  FMUL R0, R8.reuse, UR11 ;  /* 0x0000000b08007c20 */ /* 0x040fe20008400000 */
[----:B------:R-:W-:-:S03]  /*5db0*/  FMUL R8, R8, UR10 ;  /* 0x0000000a08087c20 */ /* 0x000fc60008400000 */
[C---:B------:R-:W-:Y:S01]  /*5dc0*/  FFMA R0, R9.reuse, UR10, -R0 ;  /* 0x0000000a09007c23 */ /* 0x040fe20008000800 */
[----:B------:R-:W-:-:S03]  /*5dd0*/  FFMA R8, R9, UR11, R8 ;  /* 0x0000000b09087c23 */ /* 0x000fc60008000008 */
[----:B------:R-:W-:Y:S01]  /*5de0*/  FADD R0, R7, R0 ;  /* 0x0000000007007221 */ /* 0x000fe20000000000 */
[----:B------:R-:W-:Y:S01]  /*5df0*/  IMAD R7, R6, UR7, R11 ;  /* 0x0000000706077c24 */ /* 0x000fe2000f8e020b */
[----:B------:R-:W-:Y:S01]  /*5e00*/  LEA R6, P4, R10, UR4, 0x1 ;  /* 0x000000040a067c11 */ /* 0x000fe2000f8808ff */
        /* <DEDUP_REMOVED lines=8> */
.L_x_67:
[----:B------:R-:W-:Y:S05]  /*5e90*/  BSYNC.RECONVERGENT B0 ;  /* 0x0000000000007941 */ /* 0x000fea0003800200 */
.L_x_66:
        /* <DEDUP_REMOVED lines=39> */
.L_x_69:
[----:B------:R-:W-:Y:S05]  /*6110*/  BSYNC.RECONVERGENT B0 ;  /* 0x0000000000007941 */ /* 0x000fea0003800200 */
.L_x_68:
        /* <DEDUP_REMOVED lines=39> */
.L_x_71:
[----:B------:R-:W-:Y:S05]  /*6390*/  BSYNC.RECONVERGENT B0 ;  /* 0x0000000000007941 */ /* 0x000fea0003800200 */
.L_x_70:
        /* <DEDUP_REMOVED lines=39> */
.L_x_73:
[----:B------:R-:W-:Y:S05]  /*6610*/  BSYNC.RECONVERGENT B0 ;  /* 0x0000000000007941 */ /* 0x000fea0003800200 */
.L_x_72:
[----:B------:R-:W-:Y:S05]  /*6620*/  @P0 EXIT ;  /* 0x000000000000094d */ /* 0x000fea0003800000 */
[----:B------:R-:W0:Y:S01]  /*6630*/  LDCU.128 UR4, c[0x0][0x3e0] ;  /* 0x00007c00ff0477ac */ /* 0x000e220008000c00 */
[--C-:B------:R-:W-:Y:S01]  /*6640*/  SHF.R.S32.HI R51, RZ, 0x1f, R50.reuse ;  /* 0x0000001fff337819 */ /* 0x100fe20000011432 */
[----:B------:R-:W5:Y:S01]  /*6650*/  LDCU UR9, c[0x0][0x390] ;  /* 0x00007200ff0977ac */ /* 0x000f620008000800 */
[----:B------:R-:W2:Y:S01]  /*6660*/  LDCU UR8, c[0x0][0x38c] ;  /* 0x00007180ff0877ac */ /* 0x000ea20008000800 */
[----:B0-----:R-:W-:-:S04]  /*6670*/  IMAD.WIDE.U32 R8, R48, UR6, R50 ;  /* 0x0000000630087c25 */ /* 0x001fc8000f8e0032 */
[----:B---34-:R-:W-:Y:S01]  /*6680*/  IMAD R0, R48, UR7, R9 ;  /* 0x0000000730007c24 */ /* 0x018fe2000f8e0209 */
[C---:B------:R-:W-:Y:S01]  /*6690*/  LEA R6, P0, R8.reuse, UR4, 0x1 ;  /* 0x0000000408067c11 */ /* 0x040fe2000f8008ff */
[----:B------:R-:W0:Y:S03]  /*66a0*/  LDCU.64 UR6, c[0x0][0x400] ;  /* 0x00008000ff0677ac */ /* 0x000e260008000a00 */
[----:B------:R-:W-:Y:S01]  /*66b0*/  LEA.HI.X R7, R8, UR5, R0, 0x1, P0 ;  /* 0x0000000508077c11 */ /* 0x000fe200080f0c00 */
[----:B------:R-:W3:Y:S01]  /*66c0*/  LDCU.64 UR4, c[0x0][0x3f8] ;  /* 0x00007f00ff0477ac */ /* 0x000ee20008000a00 */
[----:B-1----:R-:W-:-:S03]  /*66d0*/  LEA R10, P0, R4, R6, 0x1 ;  /* 0x00000006040a7211 */ /* 0x002fc600078008ff */
[----:B------:R-:W4:Y:S01]  /*66e0*/  LDG.E.U16 R9, desc[UR12][R6.64+0x6] ;  /* 0x0000060c06097981 */ /* 0x000f22000c1e1500 */
[----:B------:R-:W-:-:S05]  /*66f0*/  LEA.HI.X R11, R4, R7, R5, 0x1, P0 ;  /* 0x00000007040b7211 */ /* 0x000fca00000f0c05 */
[----:B------:R-:W3:Y:S01]  /*6700*/  LDG.E.U16 R5, desc[UR12][R10.64+0x6] ;  /* 0x0000060c0a057981 */ /* 0x000ee2000c1e1500 */
[C---:B-----5:R-:W-:Y:S01]  /*6710*/  FMUL R4, R46.reuse, UR9 ;  /* 0x000000092e047c20 */ /* 0x060fe20008400000 */
[----:B--2---:R-:W-:Y:S01]  /*6720*/  FMUL R46, R46, UR8 ;  /* 0x000000082e2e7c20 */ /* 0x004fe20008400000 */
[----:B0-----:R-:W-:-:S04]  /*6730*/  IMAD.WIDE.U32 R50, R48, UR6, R50 ;  /* 0x0000000630327c25 */ /* 0x001fc8000f8e0032 */
[C---:B------:R-:W-:Y:S01]  /*6740*/  FFMA R4, R47.reuse, UR8, -R4 ;  /* 0x000000082f047c23 */ /* 0x040fe20008000804 */
[----:B------:R-:W-:Y:S01]  /*6750*/  FFMA R46, R47, UR9, R46 ;  /* 0x000000092f2e7c23 */ /* 0x000fe2000800002e */
[----:B----4-:R-:W-:Y:S02]  /*6760*/  HADD2.F32 R9, -RZ, R9.H0_H0 ;  /* 0x20000009ff097230 */ /* 0x010fe40000004100 */
[----:B---3--:R-:W-:-:S05]  /*6770*/  HADD2.F32 R5, -RZ, R5.H0_H0 ;  /* 0x20000005ff057230 */ /* 0x008fca0000004100 */
        /* <DEDUP_REMOVED lines=11> */
[--C-:B------:R-:W-:Y:S02]  /*6830*/  LEA.HI.X R7, R2, R5, R3.reuse, 0x1, P0 ;  /* 0x0000000502077211 */ /* 0x100fe400000f0c03 */
[----:B------:R-:W-:Y:S01]  /*6840*/  PRMT R3, R0, 0x7632, R3 ;  /* 0x0000763200037816 */ /* 0x000fe20000000003 */
[----:B------:R-:W-:Y:S04]  /*6850*/  STG.E.U16 desc[UR12][R4.64+0x6], R0 ;  /* 0x0000060004007986 */ /* 0x000fe8000c10150c */
[----:B------:R-:W-:Y:S01]  /*6860*/  STG.E.U16 desc[UR12][R6.64+0x6], R3 ;  /* 0x0000060306007986 */ /* 0x000fe2000c10150c */
[----:B------:R-:W-:Y:S05]  /*6870*/  EXIT ;  /* 0x000000000000794d */ /* 0x000fea0003800000 */
.L_x_43:
[----:B------:R-:W0:Y:S01]  /*6880*/  LDCU.64 UR8, c[0x0][0x380] ;  /* 0x00007000ff0877ac */ /* 0x000e220008000a00 */
[----:B------:R-:W1:Y:S01]  /*6890*/  LDC.64 R2, c[0x0][0x408] ;  /* 0x00010200ff027b82 */ /* 0x000e620000000a00 */
[C---:B------:R-:W-:Y:S01]  /*68a0*/  VIADD R9, R50.reuse, 0x1 ;  /* 0x0000000132097836 */ /* 0x040fe20000000000 */
[----:B------:R-:W-:Y:S01]  /*68b0*/  BSSY.RECONVERGENT B0, `(.L_x_74) ;  /* 0x0000028000007945 */ /* 0x000fe20003800200 */
[----:B------:R-:W-:Y:S02]  /*68c0*/  VIADD R8, R50, 0x2 ;  /* 0x0000000232087836 */ /* 0x000fe40000000000 */
[----:B------:R-:W-:Y:S02]  /*68d0*/  VIADD R6, R48, 0x1 ;  /* 0x0000000130067836 */ /* 0x000fe40000000000 */
[----:B------:R-:W-:Y:S02]  /*68e0*/  VIADD R7, R50, 0x3 ;  /* 0x0000000332077836 */ /* 0x000fe40000000000 */
[----:B------:R-:W-:-:S02]  /*68f0*/  VIADD R5, R48, 0x2 ;  /* 0x0000000230057836 */ /* 0x000fc40000000000 */
[C---:B------:R-:W-:Y:S01]  /*6900*/  VIADD R4, R48.reuse, 0x3 ;  /* 0x0000000330047836 */ /* 0x040fe20000000000 */
[----:B0-----:R-:W-:Y:S02]  /*6910*/  ISETP.GE.AND P1, PT, R48, UR9, PT ;  /* 0x0000000930007c0c */ /* 0x001fe4000bf26270 */
[----:B------:R-:W-:Y:S02]  /*6920*/  ISETP.GE.AND P0, PT, R6, UR9, PT ;  /* 0x0000000906007c0c */ /* 0x000fe4000bf06270 */
[----:B------:R-:W-:Y:S02]  /*6930*/  ISETP.GE.OR P4, PT, R50, UR8, P1 ;  /* 0x0000000832007c0c */ /* 0x000fe40008f86670 */
[----:B------:R-:W-:Y:S02]  /*6940*/  ISETP.GE.OR P3, PT, R9, UR8, P1 ;  /* 0x0000000809007c0c */ /* 0x000fe40008f66670 */
[----:B------:R-:W-:Y:S02]  /*6950*/  ISETP.GE.OR P2, PT, R8, UR8, P1 ;  /* 0x0000000808007c0c */ /* 0x000fe40008f46670 */
[----:B------:R-:W-:-:S07]  /*6960*/  ISETP.GE.OR P1, PT, R7, UR8, P1 ;  /* 0x0000000807007c0c */ /* 0x000fce0008f26670 */
[----:B------:R-:W-:Y:S06]  /*6970*/  @P4 BRA `(.L_x_75) ;  /* 0x00000000006c4947 */ /* 0x000fec0003800000 */
[----:B------:R-:W0:Y:S01]  /*6980*/  LDCU UR15, c[0x0][0x390] ;  /* 0x00007200ff0f77ac */ /* 0x000e220008000800 */
[----:B------:R-:W-:Y:S01]  /*6990*/  FMUL R13, RZ, UR11 ;  /* 0x0000000bff0d7c20 */ /* 0x000fe20008400000 */
[----:B------:R-:W2:Y:S03]  /*69a0*/  LDCU UR14, c[0x0][0x38c] ;  /* 0x00007180ff0e77ac */ /* 0x000ea60008000800 */
[--C-:B------:R-:W-:Y:S01]  /*69b0*/  FFMA R0, RZ, UR10, -R13.reuse ;  /* 0x0000000aff007c23 */ /* 0x100fe2000800080d */
[----:B------:R-:W-:Y:S01]  /*69c0*/  FFMA R13, RZ, UR10, R13 ;  /* 0x0000000aff0d7c23 */ /* 0x000fe2000800000d */
[----:B------:R-:W3:Y:S01]  /*69d0*/  LDCU.64 UR6, c[0x0][0x400] ;  /* 0x00008000ff0677ac */ /* 0x000ee20008000a00 */
[----:B------:R-:W4:Y:S01]  /*69e0*/  LDCU.64 UR4, c[0x0][0x3f8] ;  /* 0x00007f00ff0477ac */ /* 0x000f220008000a00 */
[C---:B0-----:R-:W-:Y:S01]  /*69f0*/  FMUL R11, R17.reuse, UR15 ;  /* 0x0000000f110b7c20 */ /* 0x041fe20008400000 */
[----:B--2---:R-:W-:-:S03]  /*6a00*/  FMUL R15, R17, UR14 ;  /* 0x0000000e110f7c20 */ /* 0x004fc60008400000 */
[C---:B------:R-:W-:Y:S01]  /*6a10*/  FFMA R11, R16.reuse, UR14, -R11 ;  /* 0x0000000e100b7c23 */ /* 0x040fe2000800080b */
[----:B------:R-:W-:Y:S01]  /*6a20*/  SHF.R.S32.HI R17, RZ, 0x1f, R50 ;  /* 0x0000001fff117819 */ /* 0x000fe20000011432 */
[----:B------:R-:W-:Y:S01]  /*6a30*/  FFMA R10, R16, UR15, R15 ;  /* 0x0000000f100a7c23 */ /* 0x000fe2000800000f */
[----:B------:R-:W-:Y:S01]  /*6a40*/  MOV R16, R50 ;  /* 0x0000003200107202 */ /* 0x000fe20000000f00 */
[----:B------:R-:W-:Y:S01]  /*6a50*/  FADD R11, R11, R0 ;  /* 0x000000000b0b7221 */ /* 0x000fe20000000000 */
[----:B-1----:R-:W-:-:S04]  /*6a60*/  IMAD.WIDE.U32 R14, R2, 0x2, RZ ;  /* 0x00000002020e7825 */ /* 0x002fc800078e00ff */
[----:B------:R-:W-:Y:S01]  /*6a70*/  FADD R10, R10, R13 ;  /* 0x0000000d0a0a7221 */ /* 0x000fe20000000000 */
[----:B---3--:R-:W-:-:S04]  /*6a80*/  IMAD.WIDE.U32 R16, R48, UR6, R16 ;  /* 0x0000000630107c25 */ /* 0x008fc8000f8e0010 */
[----:B------:R-:W-:Y:S01]  /*6a90*/  IMAD R0, R48, UR7, R17 ;  /* 0x0000000730007c24 */ /* 0x000fe2000f8e0211 */
[----:B----4-:R-:W-:-:S04]  /*6aa0*/  LEA R12, P4, R16, UR4, 0x1 ;  /* 0x00000004100c7c11 */ /* 0x010fc8000f8808ff */
[----:B------:R-:W-:Y:S02]  /*6ab0*/  LEA.HI.X R13, R16, UR5, R0, 0x1, P4 ;  /* 0x00000005100d7c11 */ /* 0x000fe4000a0f0c00 */
[----:B------:R-:W-:Y:S02]  /*6ac0*/  F2FP.F16.F32.PACK_AB R0, R10, R11 ;  /* 0x0000000b0a00723e */ /* 0x000fe400000000ff */
[----:B------:R-:W-:Y:S02]  /*6ad0*/  SHF.L.U32 R10, R3, 0x1, RZ ;  /* 0x00000001030a7819 */ /* 0x000fe400000006ff */
[----:B------:R-:W-:Y:S01]  /*6ae0*/  IADD3 R14, P4, PT, R12, R14, RZ ;  /* 0x0000000e0c0e7210 */ /* 0x000fe20007f9e0ff */
[----:B------:R0:W-:Y:S03]  /*6af0*/  STG.E.U16 desc[UR12][R12.64], R0 ;  /* 0x000000000c007986 */ /* 0x0001e6000c10150c */
[----:B------:R-:W-:-:S02]  /*6b00*/  IADD3.X R15, PT, PT, R13, R15, R10, P4, !PT ;  /* 0x0000000f0d0f7210 */ /* 0x000fc400027fe40a */
[----:B------:R-:W-:-:S05]  /*6b10*/  PRMT R10, R0, 0x7632, R10 ;  /* 0x00007632000a7816 */ /* 0x000fca000000000a */
[----:B------:R0:W-:Y:S02]  /*6b20*/  STG.E.U16 desc[UR12][R14.64], R10 ;  /* 0x0000000a0e007986 */ /* 0x0001e4000c10150c */
.L_x_75:
[----:B------:R-:W-:Y:S05]  /*6b30*/  BSYNC.RECONVERGENT B0 ;  /* 0x0000000000007941 */ /* 0x000fea0003800200 */
.L_x_74:
[----:B------:R-:W-:Y:S04]  /*6b40*/  BSSY.RECONVERGENT B0, `(.L_x_76) ;  /* 0x000001b000007945 */ /* 0x000fe80003800200 */
[----:B------:R-:W-:Y:S05]  /*6b50*/  @P3 BRA `(.L_x_77) ;  /* 0x0000000000643947 */ /* 0x000fea0003800000 */
[----:B------:R-:W2:Y:S01]  /*6b60*/  LDCU UR15, c[0x0][0x390] ;  /* 0x00007200ff0f77ac */ /* 0x000ea20008000800 */
[----:B0-----:R-:W-:Y:S01]  /*6b70*/  FMUL R0, RZ, UR11 ;  /* 0x0000000bff007c20 */ /* 0x001fe20008400000 */
[----:B------:R-:W-:Y:S01]  /*6b80*/  SHF.R.S32.HI R13, RZ, 0x1f, R50 ;  /* 0x0000001fff0d7819 */ /* 0x000fe20000011432 */
[----:B------:R-:W0:Y:S01]  /*6b90*/  LDCU UR14, c[0x0][0x38c] ;  /* 0x00007180ff0e77ac */ /* 0x000e220008000800 */
[----:B------:R-:W-:Y:S01]  /*6ba0*/  MOV R12, R50 ;  /* 0x00000032000c7202 */ /* 0x000fe20000000f00 */
[--C-:B------:R-:W-:Y:S01]  /*6bb0*/  FFMA R10, RZ, UR10, -R0.reuse ;  /* 0x0000000aff0a7c23 */ /* 0x100fe20008000800 */
[----:B------:R-:W-:Y:S01]  /*6bc0*/  FFMA R0, RZ, UR10, R0 ;  /* 0x0000000aff007c23 */ /* 0x000fe20008000000 */
[----:B------:R-:W3:Y:S01]  /*6bd0*/  LDCU.64 UR6, c[0x0][0x400] ;  /* 0x00008000ff0677ac */ /* 0x000ee20008000a00 */
[----:B------:R-:W4:Y:S01]  /*6be0*/  LDCU.64 UR4, c[0x0][0x3f8] ;  /* 0x00007f00ff0477ac */ /* 0x000f220008000a00 */
[C---:B--2---:R-:W-:Y:S01]  /*6bf0*/  FMUL R11, R25.reuse, UR15 ;  /* 0x0000000f190b7c20 */ /* 0x044fe20008400000 */
[----:B0-----:R-:W-:-:S03]  /*6c00*/  FMUL R25, R25, UR14 ;  /* 0x0000000e19197c20 */ /* 0x001fc60008400000 */
[----:B------:R-:W-:Y:S01]  /*6c10*/  FFMA R11, R24, UR14, -R11 ;  /* 0x0000000e180b7c23 */ /* 0x000fe2000800080b */
[----:B---3--:R-:W-:-:S04]  /*6c20*/  IMAD.WIDE.U32 R12, R48, UR6, R12 ;  /* 0x00000006300c7c25 */ /* 0x008fc8000f8e000c */
[----:B------:R-:W-:Y:S01]  /*6c30*/  FFMA R25, R24, UR15, R25 ;  /* 0x0000000f18197c23 */ /* 0x000fe20008000019 */
[----:B------:R-:W-:Y:S01]  /*6c40*/  FADD R10, R11, R10 ;  /* 0x0000000a0b0a7221 */ /* 0x000fe20000000000 */
[----:B------:R-:W-:Y:S02]  /*6c50*/  IMAD R11, R48, UR7, R13 ;  /* 0x00000007300b7c24 */ /* 0x000fe4000f8e020d */
[----:B------:R-:W-:Y:S01]  /*6c60*/  FADD R25, R25, R0 ;  /* 0x0000000019197221 */ /* 0x000fe20000000000 */
[----:B----4-:R-:W-:-:S04]  /*6c70*/  LEA R14, P3, R12, UR4, 0x1 ;  /* 0x000000040c0e7c11 */ /* 0x010fc8000f8608ff */
[----:B------:R-:W-:Y:S02]  /*6c80*/  LEA.HI.X R15, R12, UR5, R11, 0x1, P3 ;  /* 0x000000050c0f7c11 */ /* 0x000fe400098f0c0b */
[----:B------:R-:W-:Y:S02]  /*6c90*/  F2FP.F16.F32.PACK_AB R0, R25, R10 ;  /* 0x0000000a1900723e */ /* 0x000fe400000000ff */
[----:B-1----:R-:W-:Y:S02]  /*6ca0*/  LEA R12, P3, R2, R14, 0x1 ;  /* 0x0000000e020c7211 */ /* 0x002fe400078608ff */
[----:B------:R-:W-:Y:S01]  /*6cb0*/  PRMT R10, R0, 0x7632, R10 ;  /* 0x00007632000a7816 */ /* 0x000fe2000000000a */
[----:B------:R2:W-:Y:S01]  /*6cc0*/  STG.E.U16 desc[UR12][R14.64+0x2], R0 ;  /* 0x000002000e007986 */ /* 0x0005e2000c10150c */
[----:B------:R-:W-:-:S05]  /*6cd0*/  LEA.HI.X R13, R2, R15, R3, 0x1, P3 ;  /* 0x0000000f020d7211 */ /* 0x000fca00018f0c03 */
[----:B------:R2:W-:Y:S04]  /*6ce0*/  STG.E.U16 desc[UR12][R12.64+0x2], R10 ;  /* 0x0000020a0c007986 */ /* 0x0005e8000c10150c */
.L_x_77:
[----:B------:R-:W-:Y:S05]  /*6cf0*/  BSYNC.RECONVERGENT B0 ;  /* 0x0000000000007941 */ /* 0x000fea0003800200 */
.L_x_76:
[----:B------:R-:W-:Y:S04]  /*6d00*/  BSSY.RECONVERGENT B0, `(.L_x_78) ;  /* 0x000001b000007945 */ /* 0x000fe80003800200 */
[----:B------:R-:W-:Y:S05]  /*6d10*/  @P2 BRA `(.L_x_79) ;  /* 0x0000000000642947 */ /* 0x000fea0003800000 */
[----:B------:R-:W3:Y:S01]  /*6d20*/  LDCU UR15, c[0x0][0x390] ;  /* 0x00007200ff0f77ac */ /* 0x000ee20008000800 */
[----:B0-2---:R-:W-:Y:S01]  /*6d30*/  FMUL R0, RZ, UR11 ;  /* 0x0000000bff007c20 */ /* 0x005fe20008400000 */
[----:B------:R-:W-:Y:S01]  /*6d40*/  SHF.R.S32.HI R13, RZ, 0x1f, R50 ;  /* 0x0000001fff0d7819 */ /* 0x000fe20000011432 */
[----:B------:R-:W0:Y:S01]  /*6d50*/  LDCU UR14, c[0x0][0x38c] ;  /* 0x00007180ff0e77ac */ /* 0x000e220008000800 */
[----:B------:R-:W-:Y:S01]  /*6d60*/  MOV R12, R50 ;  /* 0x00000032000c7202 */ /* 0x000fe20000000f00 */
[--C-:B------:R-:W-:Y:S01]  /*6d70*/  FFMA R10, RZ, UR10, -R0.reuse ;  /* 0x0000000aff0a7c23 */ /* 0x100fe20008000800 */
[----:B------:R-:W-:Y:S01]  /*6d80*/  FFMA R0, RZ, UR10, R0 ;  /* 0x0000000aff007c23 */ /* 0x000fe20008000000 */
[----:B------:R-:W2:Y:S01]  /*6d90*/  LDCU.64 UR6, c[0x0][0x400] ;  /* 0x00008000ff0677ac */ /* 0x000ea20008000a00 */
[----:B------:R-:W4:Y:S01]  /*6da0*/  LDCU.64 UR4, c[0x0][0x3f8] ;  /* 0x00007f00ff0477ac */ /* 0x000f220008000a00 */
[C---:B---3--:R-:W-:Y:S01]  /*6db0*/  FMUL R11, R33.reuse, UR15 ;  /* 0x0000000f210b7c20 */ /* 0x048fe20008400000 */
[----:B0-----:R-:W-:-:S03]  /*6dc0*/  FMUL R33, R33, UR14 ;  /* 0x0000000e21217c20 */ /* 0x001fc60008400000 */
[----:B------:R-:W-:Y:S01]  /*6dd0*/  FFMA R11, R32, UR14, -R11 ;  /* 0x0000000e200b7c23 */ /* 0x000fe2000800080b */
[----:B--2---:R-:W-:-:S04]  /*6de0*/  IMAD.WIDE.U32 R12, R48, UR6, R12 ;  /* 0x00000006300c7c25 */ /* 0x004fc8000f8e000c */
        /* <DEDUP_REMOVED lines=12> */
.L_x_79:
[----:B------:R-:W-:Y:S05]  /*6eb0*/  BSYNC.RECONVERGENT B0 ;  /* 0x0000000000007941 */ /* 0x000fea0003800200 */
.L_x_78:
[----:B------:R-:W-:Y:S04]  /*6ec0*/  BSSY.RECONVERGENT B0, `(.L_x_80) ;  /* 0x000001b000007945 */ /* 0x000fe80003800200 */
[----:B------:R-:W-:Y:S05]  /*6ed0*/  @P1 BRA `(.L_x_81) ;  /* 0x0000000000641947 */ /* 0x000fea0003800000 */
[----:B------:R-:W4:Y:S01]  /*6ee0*/  LDCU UR15, c[0x0][0x390] ;  /* 0x00007200ff0f77ac */ /* 0x000f220008000800 */
[----:B0-23--:R-:W-:Y:S01]  /*6ef0*/  FMUL R0, RZ, UR11 ;  /* 0x0000000bff007c20 */ /* 0x00dfe20008400000 */
[----:B------:R-:W-:Y:S01]  /*6f00*/  SHF.R.S32.HI R13, RZ, 0x1f, R50 ;  /* 0x0000001fff0d7819 */ /* 0x000fe20000011432 */
[----:B------:R-:W0:Y:S01]  /*6f10*/  LDCU UR14, c[0x0][0x38c] ;  /* 0x00007180ff0e77ac */ /* 0x000e220008000800 */
[----:B------:R-:W-:Y:S01]  /*6f20*/  MOV R12, R50 ;  /* 0x00000032000c7202 */ /* 0x000fe20000000f00 */
[--C-:B------:R-:W-:Y:S01]  /*6f30*/  FFMA R10, RZ, UR10, -R0.reuse ;  /* 0x0000000aff0a7c23 */ /* 0x100fe20008000800 */
[----:B------:R-:W-:Y:S01]  /*6f40*/  FFMA R0, RZ, UR10, R0 ;  /* 0x0000000aff007c23 */ /* 0x000fe20008000000 */
[----:B------:R-:W2:Y:S01]  /*6f50*/  LDCU.64 UR6, c[0x0][0x400] ;  /* 0x00008000ff0677ac */ /* 0x000ea20008000a00 */
[----:B------:R-:W3:Y:S01]  /*6f60*/  LDCU.64 UR4, c[0x0][0x3f8] ;  /* 0x00007f00ff0477ac */ /* 0x000ee20008000a00 */
[C---:B----4-:R-:W-:Y:S01]  /*6f70*/  FMUL R11, R41.reuse, UR15 ;  /* 0x0000000f290b7c20 */ /* 0x050fe20008400000 */
[----:B0-----:R-:W-:-:S03]  /*6f80*/  FMUL R41, R41, UR14 ;  /* 0x0000000e29297c20 */ /* 0x001fc60008400000 */
[----:B------:R-:W-:Y:S01]  /*6f90*/  FFMA R11, R40, UR14, -R11 ;  /* 0x0000000e280b7c23 */ /* 0x000fe2000800080b */
[----:B--2---:R-:W-:-:S04]  /*6fa0*/  IMAD.WIDE.U32 R12, R48, UR6, R12 ;  /* 0x00000006300c7c25 */ /* 0x004fc8000f8e000c */
[----:B------:R-:W-:Y:S01]  /*6fb0*/  FFMA R41, R40, UR15, R41 ;  /* 0x0000000f28297c23 */ /* 0x000fe20008000029 */
[----:B------:R-:W-:Y:S01]  /*6fc0*/  FADD R10, R11, R10 ;  /* 0x0000000a0b0a7221 */ /* 0x000fe20000000000 */
[----:B------:R-:W-:Y:S02]  /*6fd0*/  IMAD R11, R48, UR7, R13 ;  /* 0x00000007300b7c24 */ /* 0x000fe4000f8e020d */
[----:B------:R-:W-:Y:S01]  /*6fe0*/  FADD R41, R41, R0 ;  /* 0x0000000029297221 */ /* 0x000fe20000000000 */
[----:B---3--:R-:W-:-:S04]  /*6ff0*/  LEA R14, P1, R12, UR4, 0x1 ;  /* 0x000000040c0e7c11 */ /* 0x008fc8000f8208ff */
[----:B------:R-:W-:Y:S02]  /*7000*/  LEA.HI.X R15, R12, UR5, R11, 0x1, P1 ;  /* 0x000000050c0f7c11 */ /* 0x000fe400088f0c0b */
[----:B------:R-:W-:Y:S02]  /*7010*/  F2FP.F16.F32.PACK_AB R0, R41, R10 ;  /* 0x0000000a2900723e */ /* 0x000fe400000000ff */
[----:B-1----:R-:W-:Y:S02]  /*7020*/  LEA R12, P1, R2, R14, 0x1 ;  /* 0x0000000e020c7211 */ /* 0x002fe400078208ff */
[----:B------:R-:W-:Y:S01]  /*7030*/  PRMT R10, R0, 0x7632, R10 ;  /* 0x00007632000a7816 */ /* 0x000fe2000000000a */
[----:B------:R4:W-:Y:S01]  /*7040*/  STG.E.U16 desc[UR12][R14.64+0x6], R0 ;  /* 0x000006000e007986 */ /* 0x0009e2000c10150c */
[----:B------:R-:W-:-:S05]  /*7050*/  LEA.HI.X R13, R2, R15, R3, 0x1, P1 ;  /* 0x0000000f020d7211 */ /* 0x000fca00008f0c03 */
[----:B------:R4:W-:Y:S04]  /*7060*/  STG.E.U16 desc[UR12][R12.64+0x6], R10 ;  /* 0x0000060a0c007986 */ /* 0x0009e8000c10150c */
.L_x_81:
[----:B------:R-:W-:Y:S05]  /*7070*/  BSYNC.RECONVERGENT B0 ;  /* 0x0000000000007941 */ /* 0x000fea0003800200 */
.L_x_80:
[----:B------:R-:W-:Y:S01]  /*7080*/  ISETP.GE.OR P1, PT, R50, UR8, P0 ;  /* 0x0000000832007c0c */ /* 0x000fe20008726670 */
[----:B------:R-:W-:Y:S01]  /*7090*/  BSSY.RECONVERGENT B0, `(.L_x_82) ;  /* 0x0000020000007945 */ /* 0x000fe20003800200 */
[----:B------:R-:W-:Y:S02]  /*70a0*/  ISETP.GE.AND P4, PT, R5, UR9, PT ;  /* 0x0000000905007c0c */ /* 0x000fe4000bf86270 */
[----:B------:R-:W-:Y:S02]  /*70b0*/  ISETP.GE.AND P3, PT, R4, UR9, PT ;  /* 0x0000000904007c0c */ /* 0x000fe4000bf66270 */
[C---:B------:R-:W-:Y:S02]  /*70c0*/  ISETP.GE.OR P5, PT, R9.reuse, UR8, P0 ;  /* 0x0000000809007c0c */ /* 0x040fe400087a6670 */
[C---:B------:R-:W-:Y:S02]  /*70d0*/  ISETP.GE.OR P6, PT, R9.reuse, UR8, P4 ;  /* 0x0000000809007c0c */ /* 0x040fe4000a7c6670 */
[----:B------:R-:W-:-:S03]  /*70e0*/  ISETP.GE.OR P2, PT, R9, UR8, P3 ;  /* 0x0000000809007c0c */ /* 0x000fc60009f46670 */
[----:B------:R-:W-:Y:S10]  /*70f0*/  @P1 BRA `(.L_x_83) ;  /* 0x0000000000641947 */ /* 0x000ff40003800000 */
[----:B------:R-:W5:Y:S01]  /*7100*/  LDCU UR15, c[0x0][0x390] ;  /* 0x00007200ff0f77ac */ /* 0x000f620008000800 */
[----:B------:R-:W-:Y:S01]  /*7110*/  SHF.R.S32.HI R11, RZ, 0x1f, R50 ;  /* 0x0000001fff0b7819 */ /* 0x000fe20000011432 */
[----:B0-234-:R-:W-:Y:S01]  /*7120*/  FMUL R0, RZ, UR11 ;  /* 0x0000000bff007c20 */ /* 0x01dfe20008400000 */
[----:B------:R-:W-:Y:S01]  /*7130*/  MOV R10, R50 ;  /* 0x00000032000a7202 */ /* 0x000fe20000000f00 */
[----:B------:R-:W0:Y:S02]  /*7140*/  LDCU UR14, c[0x0][0x38c] ;  /* 0x00007180ff0e77ac */ /* 0x000e240008000800 */
[--C-:B------:R-:W-:Y:S01]  /*7150*/  FFMA R12, RZ, UR10, -R0.reuse ;  /* 0x0000000aff0c7c23 */ /* 0x100fe20008000800 */
[----:B------:R-:W-:Y:S01]  /*7160*/  FFMA R0, RZ, UR10, R0 ;  /* 0x0000000aff007c23 */ /* 0x000fe20008000000 */
[----:B------:R-:W2:Y:S01]  /*7170*/  LDCU.64 UR6, c[0x0][0x400] ;  /* 0x00008000ff0677ac */ /* 0x000ea20008000a00 */
[----:B------:R-:W3:Y:S01]  /*7180*/  LDCU.64 UR4, c[0x0][0x3f8] ;  /* 0x00007f00ff0477ac */ /* 0x000ee20008000a00 */
[C---:B-----5:R-:W-:Y:S01]  /*7190*/  FMUL R9, R19.reuse, UR15 ;  /* 0x0000000f13097c20 */ /* 0x060fe20008400000 */
        /* <DEDUP_REMOVED lines=15> */
.L_x_83:
[----:B------:R-:W-:Y:S05]  /*7290*/  BSYNC.RECONVERGENT B0 ;  /* 0x0000000000007941 */ /* 0x000fea0003800200 */
.L_x_82:
[----:B------:R-:W-:Y:S01]  /*72a0*/  BSSY.RECONVERGENT B0, `(.L_x_84) ;  /* 0x000001d000007945 */ /* 0x000fe20003800200 */
[----:B------:R-:W-:Y:S02]  /*72b0*/  ISETP.GE.OR P1, PT, R8, UR8, P0 ;  /* 0x0000000808007c0c */ /* 0x000fe40008726670 */
[----:B------:R-:W-:Y:S01]  /*72c0*/  ISETP.GE.OR P0, PT, R7, UR8, P0 ;  /* 0x0000000807007c0c */ /* 0x000fe20008706670 */
[----:B------:R-:W-:-:S12]  /*72d0*/  @P5 BRA `(.L_x_85) ;  /* 0x0000000000645947 */ /* 0x000fd80003800000 */
[----:B------:R-:W5:Y:S01]  /*72e0*/  LDCU UR15, c[0x0][0x390] ;  /* 0x00007200ff0f77ac */ /* 0x000f620008000800 */
[----:B0-----:R-:W-:Y:S01]  /*72f0*/  SHF.R.S32.HI R11, RZ, 0x1f, R50 ;  /* 0x0000001fff0b7819 */ /* 0x001fe20000011432 */
[----:B--234-:R-:W-:Y:S01]  /*7300*/  FMUL R0, RZ, UR11 ;  /* 0x0000000bff007c20 */ /* 0x01cfe20008400000 */
        /* <DEDUP_REMOVED lines=22> */
.L_x_85:
[----:B------:R-:W-:Y:S05]  /*7470*/  BSYNC.RECONVERGENT B0 ;  /* 0x0000000000007941 */ /* 0x000fea0003800200 */
.L_x_84:
[----:B------:R-:W-:Y:S04]  /*7480*/  BSSY.RECONVERGENT B0, `(.L_x_86) ;  /* 0x000001b000007945 */ /* 0x000fe80003800200 */
[----:B------:R-:W-:Y:S05]  /*7490*/  @P1 BRA `(.L_x_87) ;  /* 0x0000000000641947 */ /* 0x000fea0003800000 */
        /* <DEDUP_REMOVED lines=25> */
.L_x_87:
[----:B------:R-:W-:Y:S05]  /*7630*/  BSYNC.RECONVERGENT B0 ;  /* 0x0000000000007941 */ /* 0x000fea0003800200 */
.L_x_86:
        /* <DEDUP_REMOVED lines=27> */
.L_x_89:
[----:B------:R-:W-:Y:S05]  /*77f0*/  BSYNC.RECONVERGENT B0 ;  /* 0x0000000000007941 */ /* 0x000fea0003800200 */
.L_x_88:
[----:B------:R-:W-:Y:S01]  /*7800*/  ISETP.GE.OR P0, PT, R50, UR8, P4 ;  /* 0x0000000832007c0c */ /* 0x000fe2000a706670 */
[----:B------:R-:W-:Y:S01]  /*7810*/  BSSY.RECONVERGENT B0, `(.L_x_90) ;  /* 0x000001d000007945 */ /* 0x000fe20003800200 */
[C---:B------:R-:W-:Y:S02]  /*7820*/  ISETP.GE.OR P5, PT, R8.reuse, UR8, P4 ;  /* 0x0000000808007c0c */ /* 0x040fe4000a7a6670 */
[----:B------:R-:W-:-:S09]  /*7830*/  ISETP.GE.OR P1, PT, R8, UR8, P3 ;  /* 0x0000000808007c0c */ /* 0x000fd20009f26670 */
[----:B------:R-:W-:Y:S05]  /*7840*/  @P0 BRA `(.L_x_91) ;  /* 0x0000000000640947 */ /* 0x000fea0003800000 */
[----:B------:R-:W5:Y:S01]  /*7850*/  LDCU UR15, c[0x0][0x390] ;  /* 0x00007200ff0f77ac */ /* 0x000f620008000800 */
[----:B0-234-:R-:W-:Y:S01]  /*7860*/  FMUL R0, RZ, UR11 ;  /* 0x0000000bff007c20 */ /* 0x01dfe20008400000 */
[----:B------:R-:W-:Y:S01]  /*7870*/  SHF.R.S32.HI R11, RZ, 0x1f, R50 ;  /* 0x0000001fff0b7819 */ /* 0x000fe20000011432 */
[----:B------:R-:W0:Y:S01]  /*7880*/  LDCU UR14, c[0x0][0x38c] ;  /* 0x00007180ff0e77ac */ /* 0x000e220008000800 */
[----:B------:R-:W-:Y:S01]  /*7890*/  MOV R10, R50 ;  /* 0x00000032000a7202 */ /* 0x000fe20000000f00 */
        /* <DEDUP_REMOVED lines=20> */
.L_x_91:
[----:B------:R-:W-:Y:S05]  /*79e0*/  BSYNC.RECONVERGENT B0 ;  /* 0x0000000000007941 */ /* 0x000fea0003800200 */
.L_x_90:
[----:B------:R-:W-:Y:S01]  /*79f0*/  BSSY.RECONVERGENT B0, `(.L_x_92) ;  /* 0x000001e000007945 */ /* 0x000fe20003800200 */
[C---:B------:R-:W-:Y:S02]  /*7a00*/  ISETP.GE.OR P0, PT, R7.reuse, UR8, P3 ;  /* 0x0000000807007c0c */ /* 0x040fe40009f06670 */
[----:B------:R-:W-:Y:S02]  /*7a10*/  ISETP.GE.OR P4, PT, R7, UR8, P4 ;  /* 0x0000000807007c0c */ /* 0x000fe4000a786670 */
[----:B------:R-:W-:Y:S01]  /*7a20*/  ISETP.GE.OR P3, PT, R50, UR8, P3 ;  /* 0x0000000832007c0c */ /* 0x000fe20009f66670 */
[----:B------:R-:W-:-:S12]  /*7a30*/  @P6 BRA `(.L_x_93) ;  /* 0x0000000000646947 */ /* 0x000fd80003800000 */
        /* <DEDUP_REMOVED lines=25> */
.L_x_93:
[----:B------:R-:W-:Y:S05]  /*7bd0*/  BSYNC.RECONVERGENT B0 ;  /* 0x0000000000007941 */ /* 0x000fea0003800200 */
.L_x_92:
[----:B------:R-:W-:Y:S04]  /*7be0*/  BSSY.RECONVERGENT B0, `(.L_x_94) ;  /* 0x000001b000007945 */ /* 0x000fe80003800200 */
        /* <DEDUP_REMOVED lines=26> */
.L_x_95:
[----:B------:R-:W-:Y:S05]  /*7d90*/  BSYNC.RECONVERGENT B0 ;  /* 0x0000000000007941 */ /* 0x000fea0003800200 */
.L_x_94:
        /* <DEDUP_REMOVED lines=13> */
[C---:B------:R-:W-:Y:S01]  /*7e70*/  FFMA R7, R44.reuse, UR14, -R7 ;  /* 0x0000000e2c077c23 */ /* 0x040fe20008000807 */
[----:B------:R-:W-:Y:S01]  /*7e80*/  FFMA R45, R44, UR15, R45 ;  /* 0x0000000f2c2d7c23 */ /* 0x000fe2000800002d */
[----:B--2---:R-:W-:-:S04]  /*7e90*/  IMAD.WIDE.U32 R8, R5, UR6, R8 ;  /* 0x0000000605087c25 */ /* 0x004fc8000f8e0008 */
[----:B------:R-:W-:Y:S01]  /*7ea0*/  FADD R6, R7, R6 ;  /* 0x0000000607067221 */ /* 0x000fe20000000000 */
[----:B------:R-:W-:Y:S01]  /*7eb0*/  FADD R45, R45, R0 ;  /* 0x000000002d2d7221 */ /* 0x000fe20000000000 */
[----:B------:R-:W-:Y:S01]  /*7ec0*/  IMAD R5, R5, UR7, R9 ;  /* 0x0000000705057c24 */ /* 0x000fe2000f8e0209 */
[----:B---3--:R-:W-:-:S03]  /*7ed0*/  LEA R10, P4, R8, UR4, 0x1 ;  /* 0x00000004080a7c11 */ /* 0x008fc6000f8808ff */
[----:B------:R-:W-:Y:S02]  /*7ee0*/  F2FP.F16.F32.PACK_AB R0, R45, R6 ;  /* 0x000000062d00723e */ /* 0x000fe400000000ff */
[--C-:B------:R-:W-:Y:S02]  /*7ef0*/  LEA.HI.X R11, R8, UR5, R5.reuse, 0x1, P4 ;  /* 0x00000005080b7c11 */ /* 0x100fe4000a0f0c05 */
[----:B-1----:R-:W-:Y:S02]  /*7f00*/  LEA R6, P4, R2, R10, 0x1 ;  /* 0x0000000a02067211 */ /* 0x002fe400078808ff */
[----:B------:R-:W-:Y:S01]  /*7f10*/  PRMT R5, R0, 0x7632, R5 ;  /* 0x0000763200057816 */ /* 0x000fe20000000005 */
[----:B------:R0:W-:Y:S01]  /*7f20*/  STG.E.U16 desc[UR12][R10.64+0x6], R0 ;  /* 0x000006000a007986 */ /* 0x0001e2000c10150c */
[----:B------:R-:W-:-:S05]  /*7f30*/  LEA.HI.X R7, R2, R11, R3, 0x1, P4 ;  /* 0x0000000b02077211 */ /* 0x000fca00020f0c03 */
[----:B------:R0:W-:Y:S04]  /*7f40*/  STG.E.U16 desc[UR12][R6.64+0x6], R5 ;  /* 0x0000060506007986 */ /* 0x0001e8000c10150c */
.L_x_97:
[----:B------:R-:W-:Y:S05]  /*7f50*/  BSYNC.RECONVERGENT B0 ;  /* 0x0000000000007941 */ /* 0x000fea0003800200 */
.L_x_96:
        /* <DEDUP_REMOVED lines=27> */
.L_x_99:
[----:B------:R-:W-:Y:S05]  /*8110*/  BSYNC.RECONVERGENT B0 ;  /* 0x0000000000007941 */ /* 0x000fea0003800200 */
.L_x_98:
        /* <DEDUP_REMOVED lines=27> */
.L_x_101:
[----:B------:R-:W-:Y:S05]  /*82d0*/  BSYNC.RECONVERGENT B0 ;  /* 0x0000000000007941 */ /* 0x000fea0003800200 */
.L_x_100:
        /* <DEDUP_REMOVED lines=27> */
.L_x_103:
[----:B------:R-:W-:Y:S05]  /*8490*/  BSYNC.RECONVERGENT B0 ;  /* 0x0000000000007941 */ /* 0x000fea0003800200 */
.L_x_102:
[----:B------:R-:W-:Y:S05]  /*84a0*/  @P0 EXIT ;  /* 0x000000000000094d */ /* 0x000fea0003800000 */
[----:B------:R-:W2:Y:S01]  /*84b0*/  LDCU UR9, c[0x0][0x390] ;  /* 0x00007200ff0977ac */ /* 0x000ea20008000800 */
[----:B0-----:R-:W-:Y:S01]  /*84c0*/  FMUL R5, RZ, UR11 ;  /* 0x0000000bff057c20 */ /* 0x001fe20008400000 */
[----:B------:R-:W-:Y:S01]  /*84d0*/  SHF.R.S32.HI R51, RZ, 0x1f, R50 ;  /* 0x0000001fff337819 */ /* 0x000fe20000011432 */
[----:B------:R-:W0:Y:S02]  /*84e0*/  LDCU UR8, c[0x0][0x38c] ;  /* 0x00007180ff0877ac */ /* 0x000e240008000800 */
[--C-:B------:R-:W-:Y:S01]  /*84f0*/  FFMA R7, RZ, UR10, -R5.reuse ;  /* 0x0000000aff077c23 */ /* 0x100fe20008000805 */
[----:B------:R-:W-:Y:S01]  /*8500*/  FFMA R5, RZ, UR10, R5 ;  /* 0x0000000aff057c23 */ /* 0x000fe20008000005 */
[----:B------:R-:W5:Y:S01]  /*8510*/  LDCU.64 UR6, c[0x0][0x400] ;  /* 0x00008000ff0677ac */ /* 0x000f620008000a00 */
[----:B------:R-:W1:Y:S01]  /*8520*/  LDCU.64 UR4, c[0x0][0x3f8] ;  /* 0x00007f00ff0477ac */ /* 0x000e620008000a00 */
[C---:B--234-:R-:W-:Y:S01]  /*8530*/  FMUL R0, R46.reuse, UR9 ;  /* 0x000000092e007c20 */ /* 0x05cfe20008400000 */
[----:B0-----:R-:W-:-:S03]  /*8540*/  FMUL R46, R46, UR8 ;  /* 0x000000082e2e7c20 */ /* 0x001fc60008400000 */
[----:B------:R-:W-:Y:S01]  /*8550*/  FFMA R0, R47, UR8, -R0 ;  /* 0x000000082f007c23 */ /* 0x000fe20008000800 */
[----:B-----5:R-:W-:-:S04]  /*8560*/  IMAD.WIDE.U32 R50, R4, UR6, R50 ;  /* 0x0000000604327c25 */ /* 0x020fc8000f8e0032 */
[----:B------:R-:W-:Y:S01]  /*8570*/  FFMA R46, R47, UR9, R46 ;  /* 0x000000092f2e7c23 */ /* 0x000fe2000800002e */
[----:B------:R-:W-:Y:S01]  /*8580*/  FADD R0, R0, R7 ;  /* 0x0000000700007221 */ /* 0x000fe20000000000 */
[----:B------:R-:W-:Y:S01]  /*8590*/  IMAD R7, R4, UR7, R51 ;  /* 0x0000000704077c24 */ /* 0x000fe2000f8e0233 */
[----:B-1----:R-:W-:Y:S01]  /*85a0*/  LEA R6, P0, R50, UR4, 0x1 ;  /* 0x0000000432067c11 */ /* 0x002fe2000f8008ff */
[----:B------:R-:W-:-:S03]  /*85b0*/  FADD R5, R46, R5 ;  /* 0x000000052e057221 */ /* 0x000fc60000000000 */
[----:B------:R-:W-:Y:S02]  /*85c0*/  LEA.HI.X R7, R50, UR5, R7, 0x1, P0 ;  /* 0x0000000532077c11 */ /* 0x000fe400080f0c07 */
[C---:B------:R-:W-:Y:S02]  /*85d0*/  LEA R4, P0, R2.reuse, R6, 0x1 ;  /* 0x0000000602047211 */ /* 0x040fe400078008ff */
[----:B------:R-:W-:Y:S02]  /*85e0*/  F2FP.F16.F32.PACK_AB R0, R5, R0 ;  /* 0x000000000500723e */ /* 0x000fe400000000ff */
[----:B------:R-:W-:Y:S02]  /*85f0*/  LEA.HI.X R5, R2, R7, R3, 0x1, P0 ;  /* 0x0000000702057211 */ /* 0x000fe400000f0c03 */
[----:B------:R-:W-:Y:S01]  /*8600*/  PRMT R2, R0, 0x7632, R2 ;  /* 0x0000763200027816 */ /* 0x000fe20000000002 */
[----:B------:R-:W-:Y:S04]  /*8610*/  STG.E.U16 desc[UR12][R6.64+0x6], R0 ;  /* 0x0000060006007986 */ /* 0x000fe8000c10150c */
[----:B------:R-:W-:Y:S01]  /*8620*/  STG.E.U16 desc[UR12][R4.64+0x6], R2 ;  /* 0x0000060204007986 */ /* 0x000fe2000c10150c */
[----:B------:R-:W-:Y:S05]  /*8630*/  EXIT ;  /* 0x000000000000794d */ /* 0x000fea0003800000 */
.L_x_104:
        /* <DEDUP_REMOVED lines=12> */
.L_x_129:


//--------------------- .text._ZN7cutlass9reference6device6kernel12BlockForEachINS_6half_tENS1_6detail17RandomUniformFuncIS4_EEEEvPT_mNT0_6ParamsE --------------------------
	.section	.text._ZN7cutlass9reference6device6kernel12BlockForEachINS_6half_tENS1_6detail17RandomUniformFuncIS4_EEEEvPT_mNT0_6ParamsE,"ax",@progbits
	.align	128
        .global         _ZN7cutlass9reference6device6kernel12BlockForEachINS_6half_tENS1_6detail17RandomUniformFuncIS4_EEEEvPT_mNT0_6ParamsE
        .type           _ZN7cutlass9reference6device6kernel12BlockForEachINS_6half_tENS1_6detail17RandomUniformFuncIS4_EEEEvPT_mNT0_6ParamsE,@function
        .size           _ZN7cutlass9reference6device6kernel12BlockForEachINS_6half_tENS1_6detail17RandomUniformFuncIS4_EEEEvPT_mNT0_6ParamsE,(.L_x_130 - _ZN7cutlass9reference6device6kernel12BlockForEachINS_6half_tENS1_6detail17RandomUniformFuncIS4_EEEEvPT_mNT0_6ParamsE)
        .other          _ZN7cutlass9reference6device6kernel12BlockForEachINS_6half_tENS1_6detail17RandomUniformFuncIS4_EEEEvPT_mNT0_6ParamsE,@"STO_CUDA_ENTRY STV_DEFAULT"
_ZN7cutlass9reference6device6kernel12BlockForEachINS_6half_tENS1_6detail17RandomUniformFuncIS4_EEEEvPT_mNT0_6ParamsE:
.text._ZN7cutlass9reference6device6kernel12BlockForEachINS_6half_tENS1_6detail17RandomUniformFuncIS4_EEEEvPT_mNT0_6ParamsE:
[----:B------:R-:W0:Y:S08]  /*0000*/  LDC R1, c[0x0][0x37c] ;  /* 0x0000df00ff017b82 */ /* 0x000e300000000800 */
[----:B------:R-:W1:Y:S01]  /*0010*/  LDC.64 R4, c[0x0][0x390] ;  /* 0x0000e400ff047b82 */ /* 0x000e620000000a00 */
[----:B------:R-:W2:Y:S01]  /*0020*/  S2R R15, SR_TID.X ;  /* 0x00000000000f7919 */ /* 0x000ea20000002100 */
[----:B0-----:R-:W-:Y:S01]  /*0030*/  VIADD R1, R1, 0xffffffa0 ;  /* 0xffffffa001017836 */ /* 0x001fe20000000000 */
[----:B------:R-:W0:Y:S01]  /*0040*/  LDCU.64 UR18, c[0x0][0x358] ;  /* 0x00006b00ff1277ac */ /* 0x000e220008000a00 */
[----:B------:R-:W-:Y:S04]  /*0050*/  BSSY.RECONVERGENT B1, `(.L_x_105) ;  /* 0x0000270000017945 */ /* 0x000fe80003800200 */
[----:B------:R-:W3:Y:S08]  /*0060*/  LDC.64 R12, c[0x0][0x398] ;  /* 0x0000e600ff0c7b82 */ /* 0x000ef00000000a00 */
[----:B------:R-:W4:Y:S08]  /*0070*/  LDC.64 R18, c[0x0][0x390] ;  /* 0x0000e400ff127b82 */ /* 0x000f300000000a00 */
[----:B------:R-:W5:Y:S01]  /*0080*/  LDC.64 R16, c[0x0][0x3a8] ;  /* 0x0000ea00ff107b82 */ /* 0x000f620000000a00 */
[----:B-1----:R-:W-:-:S02]  /*0090*/  LOP3.LUT R6, R4, 0xaad26b49, RZ, 0x3c, !PT ;  /* 0xaad26b4904067812 */ /* 0x002fc400078e3cff */
[----:B------:R-:W-:-:S03]  /*00a0*/  LOP3.LUT R4, R5, 0xf7dcefdd, RZ, 0x3c, !PT ;  /* 0xf7dcefdd05047812 */ /* 0x000fc600078e3cff */
[----:B------:R-:W-:Y:S02]  /*00b0*/  IMAD R5, R6, 0x4182bed5, RZ ;  /* 0x4182bed506057824 */ /* 0x000fe400078e02ff */
[----:B------:R-:W1:Y:S01]  /*00c0*/  LDC.64 R8, c[0x0][0x3b0] ;  /* 0x0000ec00ff087b82 */ /* 0x000e620000000a00 */
[----:B------:R-:W-:Y:S01]  /*00d0*/  IMAD R4, R4, -0x658354e5, RZ ;  /* 0x9a7cab1b04047824 */ /* 0x000fe200078e02ff */
[----:B---3--:R3:W-:Y:S01]  /*00e0*/  STL.64 [R1+0x8], R12 ;  /* 0x0000080c01007387 */ /* 0x0087e20000100a00 */
[C---:B------:R-:W-:Y:S02]  /*00f0*/  IADD3 R7, PT, PT, R5.reuse, 0x75bcd15, RZ ;  /* 0x075bcd1505077810 */ /* 0x040fe40007ffe0ff */
[C---:B------:R-:W-:Y:S01]  /*0100*/  VIADD R11, R4.reuse, 0x1f123bb5 ;  /* 0x1f123bb5040b7836 */ /* 0x040fe20000000000 */
[C---:B------:R-:W-:Y:S02]  /*0110*/  IADD3 R6, PT, PT, R5.reuse, 0x64f0c9, R4 ;  /* 0x0064f0c905067810 */ /* 0x040fe40007ffe004 */
[----:B------:R-:W2:Y:S01]  /*0120*/  LDC.64 R2, c[0x0][0x3b8] ;  /* 0x0000ee00ff027b82 */ /* 0x000ea20000000a00 */
[C---:B------:R-:W-:Y:S01]  /*0130*/  LOP3.LUT R10, R5.reuse, 0x159a55e5, RZ, 0x3c, !PT ;  /* 0x159a55e5050a7812 */ /* 0x040fe200078e3cff */
[----:B------:R-:W-:Y:S01]  /*0140*/  VIADD R5, R5, 0x583f19 ;  /* 0x00583f1905057836 */ /* 0x000fe20000000000 */
[----:B------:R-:W-:Y:S01]  /*0150*/  LOP3.LUT R4, R4, 0x5491333, RZ, 0x3c, !PT ;  /* 0x0549133304047812 */ /* 0x000fe200078e3cff */
[----:B----4-:R4:W-:Y:S04]  /*0160*/  STL.64 [R1], R18 ;  /* 0x0000001201007387 */ /* 0x0109e80000100a00 */
[----:B------:R-:W0:Y:S01]  /*0170*/  LDC R14, c[0x0][0x3a0] ;  /* 0x0000e800ff0e7b82 */ /* 0x000e220000000800 */
[----:B-----5:R4:W-:Y:S04]  /*0180*/  STL.64 [R1+0x18], R16 ;  /* 0x0000181001007387 */ /* 0x0209e80000100a00 */
[----:B------:R4:W-:Y:S03]  /*0190*/  STL.64 [R1+0x30], R6 ;  /* 0x0000300601007387 */ /* 0x0009e60000100a00 */
[----:B------:R-:W5:Y:S01]  /*01a0*/  S2UR UR4, SR_CTAID.X ;  /* 0x00000000000479c3 */ /* 0x000f620000002500 */
[----:B-1----:R4:W-:Y:S04]  /*01b0*/  STL.64 [R1+0x20], R8 ;  /* 0x0000200801007387 */ /* 0x0029e80000100a00 */
[----:B------:R4:W-:Y:S01]  /*01c0*/  STL.64 [R1+0x38], R10 ;  /* 0x0000380a01007387 */ /* 0x0009e20000100a00 */
[----:B---3--:R-:W-:-:S02]  /*01d0*/  HFMA2 R12, -RZ, RZ, 0, 0 ;  /* 0x00000000ff0c7431 */ /* 0x008fc400000001ff */
[----:B------:R-:W5:Y:S01]  /*01e0*/  LDC R0, c[0x0][0x360] ;  /* 0x0000d800ff007b82 */ /* 0x000f620000000800 */
[----:B--2---:R4:W-:Y:S04]  /*01f0*/  STL.64 [R1+0x28], R2 ;  /* 0x0000280201007387 */ /* 0x0049e80000100a00 */
[----:B------:R4:W-:Y:S04]  /*0200*/  STL.64 [R1+0x40], R4 ;  /* 0x0000400401007387 */ /* 0x0009e80000100a00 */
[----:B0-----:R4:W-:Y:S01]  /*0210*/  STL [R1+0x10], R14 ;  /* 0x0000100e01007387 */ /* 0x0019e20000100800 */
[----:B-----5:R-:W-:-:S05]  /*0220*/  IMAD R13, R0, UR4, R15 ;  /* 0x00000004000d7c24 */ /* 0x020fca000f8e020f */
[----:B------:R-:W-:-:S13]  /*0230*/  ISETP.NE.AND P0, PT, R13, RZ, PT ;  /* 0x000000ff0d00720c */ /* 0x000fda0003f05270 */
[----:B----4-:R-:W-:Y:S05]  /*0240*/  @!P0 BRA `(.L_x_106) ;  /* 0x0000002400408947 */ /* 0x010fea0003800000 */
[----:B------:R-:W-:Y:S02]  /*0250*/  MOV R21, RZ ;  /* 0x000000ff00157202 */ /* 0x000fe40000000f00 */
[----:B------:R-:W-:Y:S02]  /*0260*/  MOV R9, R13 ;  /* 0x0000000d00097202 */ /* 0x000fe40000000f00 */
[----:B------:R-:W-:-:S07]  /*0270*/  MOV R8, R12 ;  /* 0x0000000c00087202 */ /* 0x000fce0000000f00 */
.L_x_115:
[----:B------:R-:W-:Y:S01]  /*0280*/  LOP3.LUT R14, R9, 0x3, RZ, 0xc0, !PT ;  /* 0x00000003090e7812 */ /* 0x000fe200078ec0ff */
[----:B------:R-:W-:Y:S03]  /*0290*/  BSSY.RECONVERGENT B0, `(.L_x_107) ;  /* 0x0000245000007945 */ /* 0x000fe60003800200 */
[----:B------:R-:W-:-:S04]  /*02a0*/  ISETP.NE.U32.AND P0, PT, R14, RZ, PT ;  /* 0x000000ff0e00720c */ /* 0x000fc80003f05070 */
[----:B------:R-:W-:-:S13]  /*02b0*/  ISETP.NE.AND.EX P0, PT, RZ, RZ, PT, P0 ;  /* 0x000000ffff00720c */ /* 0x000fda0003f05300 */
[----:B012---:R-:W-:Y:S05]  /*02c0*/  @!P0 BRA `(.L_x_108) ;  /* 0x0000002400048947 */ /* 0x007fea0003800000 */
[----:B------:R-:W0:Y:S01]  /*02d0*/  LDC.64 R24, c[0x4][RZ] ;  /* 0x01000000ff187b82 */ /* 0x000e220000000a00 */
[----:B------:R-:W-:Y:S01]  /*02e0*/  IMAD.MOV.U32 R26, RZ, RZ, RZ ;  /* 0x000000ffff1a7224 */ /* 0x000fe200078e00ff */
[----:B------:R-:W-:Y:S02]  /*02f0*/  CS2R R4, SRZ ;  /* 0x0000000000047805 */ /* 0x000fe4000001ff00 */
[----:B------:R-:W-:Y:S02]  /*0300*/  CS2R R10, SRZ ;  /* 0x00000000000a7805 */ /* 0x000fe4000001ff00 */
[----:B------:R-:W-:Y:S01]  /*0310*/  MOV R7, RZ ;  /* 0x000000ff00077202 */ /* 0x000fe20000000f00 */
[----:B0-----:R-:W-:-:S07]  /*0320*/  IMAD.WIDE.U32 R24, R21, 0xc80, R24 ;  /* 0x00000c8015187825 */ /* 0x001fce00078e0018 */
.L_x_110:
[----:B------:R-:W-:-:S06]  /*0330*/  LEA R3, R26, R1, 0x2 ;  /* 0x000000011a037211 */ /* 0x000fcc00078e10ff */
[----:B------:R-:W5:Y:S01]  /*0340*/  LDL R3, [R3+0x34] ;  /* 0x0000340003037983 */ /* 0x000f620000100800 */
[----:B------:R-:W-:Y:S01]  /*0350*/  SHF.L.U32 R2, R26, 0x5, RZ ;  /* 0x000000051a027819 */ /* 0x000fe200000006ff */
[----:B------:R-:W-:-:S06]  /*0360*/  UMOV UR4, URZ ;  /* 0x000000ff00047c82 */ /* 0x000fcc0008000000 */
.L_x_109:
[----:B-----5:R-:W-:Y:S01]  /*0370*/  SHF.R.U32.HI R15, RZ, UR4, R3 ;  /* 0x00000004ff0f7c19 */ /* 0x020fe20008011603 */
[----:B------:R-:W-:-:S03]  /*0380*/  VIADD R16, R2, UR4 ;  /* 0x0000000402107c36 */ /* 0x000fc60008000000 */
[----:B------:R-:W-:Y:S01]  /*0390*/  LOP3.LUT R17, R15, 0x1, RZ, 0xc0, !PT ;  /* 0x000000010f117812 */ /* 0x000fe200078ec0ff */
[----:B------:R-:W-:-:S03]  /*03a0*/  IMAD R29, R16, 0x5, RZ ;  /* 0x00000005101d7824 */ /* 0x000fc600078e02ff */
[----:B------:R-:W-:Y:S01]  /*03b0*/  ISETP.NE.U32.AND P0, PT, R17, 0x1, PT ;  /* 0x000000011100780c */ /* 0x000fe20003f05070 */
[----:B------:R-:W-:-:S03]  /*03c0*/  IMAD.WIDE.U32 R28, R29, 0x4, R24 ;  /* 0x000000041d1c7825 */ /* 0x000fc600078e0018 */
[----:B------:R-:W-:-:S09]  /*03d0*/  R2P PR, R15, 0x7e ;  /* 0x0000007e0f007804 */ /* 0x000fd20000000000 */
[----:B------:R-:W2:Y:S04]  /*03e0*/  @!P0 LDG.E R22, desc[UR18][R28.64+0x10] ;  /* 0x000010121c168981 */ /* 0x000ea8000c1e1900 */
[----:B------:R-:W3:Y:S04]  /*03f0*/  @P1 LDG.E R20, desc[UR18][R28.64+0x24] ;  /* 0x000024121c141981 */ /* 0x000ee8000c1e1900 */
[----:B------:R-:W4:Y:S04]  /*0400*/  @P2 LDG.E R18, desc[UR18][R28.64+0x38] ;  /* 0x000038121c122981 */ /* 0x000f28000c1e1900 */
[----:B------:R-:W4:Y:S04]  /*0410*/  @P3 LDG.E R16, desc[UR18][R28.64+0x4c] ;  /* 0x00004c121c103981 */ /* 0x000f28000c1e1900 */
[----:B------:R-:W4:Y:S04]  /*0420*/  @!P0 LDG.E R17, desc[UR18][R28.64+0x4] ;  /* 0x000004121c118981 */ /* 0x000f28000c1e1900 */
[----:B------:R-:W4:Y:S01]  /*0430*/  @P1 LDG.E R19, desc[UR18][R28.64+0x18] ;  /* 0x000018121c131981 */ /* 0x000f22000c1e1900 */
[----:B--2---:R-:W-:-:S04]  /*0440*/  @!P0 LOP3.LUT R5, R5, R22, RZ, 0x3c, !PT ;  /* 0x0000001605058212 */ /* 0x004fc800078e3cff */
[----:B---3--:R-:W-:Y:S02]  /*0450*/  @P1 LOP3.LUT R5, R5, R20, RZ, 0x3c, !PT ;  /* 0x0000001405051212 */ /* 0x008fe400078e3cff */
[----:B------:R-:W2:Y:S02]  /*0460*/  @!P0 LDG.E R20, desc[UR18][R28.64] ;  /* 0x000000121c148981 */ /* 0x000ea4000c1e1900 */
[----:B----4-:R-:W-:Y:S02]  /*0470*/  @P2 LOP3.LUT R5, R5, R18, RZ, 0x3c, !PT ;  /* 0x0000001205052212 */ /* 0x010fe400078e3cff */
[----:B------:R-:W3:Y:S02]  /*0480*/  @P4 LDG.E R18, desc[UR18][R28.64+0x60] ;  /* 0x000060121c124981 */ /* 0x000ee4000c1e1900 */
[----:B------:R-:W-:Y:S02]  /*0490*/  @P3 LOP3.LUT R5, R5, R16, RZ, 0x3c, !PT ;  /* 0x0000001005053212 */ /* 0x000fe400078e3cff */
[----:B------:R-:W4:Y:S01]  /*04a0*/  @P5 LDG.E R16, desc[UR18][R28.64+0x74] ;  /* 0x000074121c105981 */ /* 0x000f22000c1e1900 */
[----:B------:R-:W-:-:S03]  /*04b0*/  @!P0 LOP3.LUT R10, R10, R17, RZ, 0x3c, !PT ;  /* 0x000000110a0a8212 */ /* 0x000fc600078e3cff */
[----:B------:R-:W2:Y:S01]  /*04c0*/  @!P0 LDG.E R17, desc[UR18][R28.64+0xc] ;  /* 0x00000c121c118981 */ /* 0x000ea2000c1e1900 */
[----:B---3--:R-:W-:-:S03]  /*04d0*/  @P4 LOP3.LUT R5, R5, R18, RZ, 0x3c, !PT ;  /* 0x0000001205054212 */ /* 0x008fc600078e3cff */
[----:B------:R-:W3:Y:S01]  /*04e0*/  @P1 LDG.E R18, desc[UR18][R28.64+0x14] ;  /* 0x000014121c121981 */ /* 0x000ee2000c1e1900 */
[----:B----4-:R-:W-:-:S03]  /*04f0*/  @P5 LOP3.LUT R5, R5, R16, RZ, 0x3c, !PT ;  /* 0x0000001005055212 */ /* 0x010fc600078e3cff */
[----:B------:R-:W4:Y:S01]  /*0500*/  @P6 LDG.E R16, desc[UR18][R28.64+0x88] ;  /* 0x000088121c106981 */ /* 0x000f22000c1e1900 */
[----:B--2---:R-:W-:-:S03]  /*0510*/  @!P0 LOP3.LUT R7, R7, R20, RZ, 0x3c, !PT ;  /* 0x0000001407078212 */ /* 0x004fc600078e3cff */
[----:B------:R-:W2:Y:S01]  /*0520*/  @!P0 LDG.E R20, desc[UR18][R28.64+0x8] ;  /* 0x000008121c148981 */ /* 0x000ea2000c1e1900 */
[----:B------:R-:W-:-:S03]  /*0530*/  @!P0 LOP3.LUT R4, R4, R17, RZ, 0x3c, !PT ;  /* 0x0000001104048212 */ /* 0x000fc600078e3cff */
[----:B------:R-:W2:Y:S01]  /*0540*/  @P1 LDG.E R17, desc[UR18][R28.64+0x20] ;  /* 0x000020121c111981 */ /* 0x000ea2000c1e1900 */
[----:B---3--:R-:W-:-:S03]  /*0550*/  @P1 LOP3.LUT R7, R7, R18, RZ, 0x3c, !PT ;  /* 0x0000001207071212 */ /* 0x008fc600078e3cff */
[----:B------:R-:W3:Y:S01]  /*0560*/  @P1 LDG.E R18, desc[UR18][R28.64+0x1c] ;  /* 0x00001c121c121981 */ /* 0x000ee2000c1e1900 */
[----:B----4-:R-:W-:-:S03]  /*0570*/  @P6 LOP3.LUT R5, R5, R16, RZ, 0x3c, !PT ;  /* 0x0000001005056212 */ /* 0x010fc600078e3cff */
[----:B------:R-:W4:Y:S01]  /*0580*/  @P2 LDG.E R16, desc[UR18][R28.64+0x28] ;  /* 0x000028121c102981 */ /* 0x000f22000c1e1900 */
[----:B--2---:R-:W-:Y:S02]  /*0590*/  @!P0 LOP3.LUT R11, R11, R20, RZ, 0x3c, !PT ;  /* 0x000000140b0b8212 */ /* 0x004fe400078e3cff */
[----:B------:R-:W-:Y:S02]  /*05a0*/  @P1 LOP3.LUT R10, R10, R19, RZ, 0x3c, !PT ;  /* 0x000000130a0a1212 */ /* 0x000fe400078e3cff */
[----:B------:R-:W-:Y:S01]  /*05b0*/  @P1 LOP3.LUT R4, R4, R17, RZ, 0x3c, !PT ;  /* 0x0000001104041212 */ /* 0x000fe200078e3cff */
[----:B------:R-:W2:Y:S04]  /*05c0*/  @P2 LDG.E R19, desc[UR18][R28.64+0x2c] ;  /* 0x00002c121c132981 */ /* 0x000ea8000c1e1900 */
[----:B------:R-:W2:Y:S01]  /*05d0*/  @P2 LDG.E R17, desc[UR18][R28.64+0x34] ;  /* 0x000034121c112981 */ /* 0x000ea2000c1e1900 */
[----:B---3--:R-:W-:-:S03]  /*05e0*/  @P1 LOP3.LUT R11, R11, R18, RZ, 0x3c, !PT ;  /* 0x000000120b0b1212 */ /* 0x008fc600078e3cff */
[----:B------:R-:W3:Y:S01]  /*05f0*/  @P2 LDG.E R18, desc[UR18][R28.64+0x30] ;  /* 0x000030121c122981 */ /* 0x000ee2000c1e1900 */
[----:B----4-:R-:W-:-:S03]  /*0600*/  @P2 LOP3.LUT R7, R7, R16, RZ, 0x3c, !PT ;  /* 0x0000001007072212 */ /* 0x010fc600078e3cff */
[----:B------:R-:W4:Y:S01]  /*0610*/  @P3 LDG.E R16, desc[UR18][R28.64+0x3c] ;  /* 0x00003c121c103981 */ /* 0x000f22000c1e1900 */
[----:B--2---:R-:W-:-:S03]  /*0620*/  @P2 LOP3.LUT R10, R10, R19, RZ, 0x3c, !PT ;  /* 0x000000130a0a2212 */ /* 0x004fc600078e3cff */
[----:B------:R-:W2:Y:S01]  /*0630*/  @P3 LDG.E R19, desc[UR18][R28.64+0x40] ;  /* 0x000040121c133981 */ /* 0x000ea2000c1e1900 */
[----:B------:R-:W-:-:S03]  /*0640*/  @P2 LOP3.LUT R4, R4, R17, RZ, 0x3c, !PT ;  /* 0x0000001104042212 */ /* 0x000fc600078e3cff */
        /* <DEDUP_REMOVED lines=21> */
[----:B------:R-:W-:Y:S02]  /*07a0*/  LOP3.LUT P0, RZ, R15, 0x80, RZ, 0xc0, !PT ;  /* 0x000000800fff7812 */ /* 0x000fe4000780c0ff */
[----:B--2---:R-:W-:Y:S02]  /*07b0*/  @P5 LOP3.LUT R10, R10, R19, RZ, 0x3c, !PT ;  /* 0x000000130a0a5212 */ /* 0x004fe400078e3cff */
        /* <DEDUP_REMOVED lines=15> */
[----:B--2---:R-:W-:Y:S02]  /*08b0*/  @P0 LOP3.LUT R10, R10, R19, RZ, 0x3c, !PT ;  /* 0x000000130a0a0212 */ /* 0x004fe400078e3cff */
[----:B------:R-:W-:Y:S02]  /*08c0*/  @P0 LOP3.LUT R4, R4, R17, RZ, 0x3c, !PT ;  /* 0x0000001104040212 */ /* 0x000fe400078e3cff */
[----:B---3--:R-:W-:Y:S02]  /*08d0*/  @P0 LOP3.LUT R11, R11, R18, RZ, 0x3c, !PT ;  /* 0x000000120b0b0212 */ /* 0x008fe400078e3cff */
[----:B----4-:R-:W-:Y:S02]  /*08e0*/  @P0 LOP3.LUT R5, R5, R16, RZ, 0x3c, !PT ;  /* 0x0000001005050212 */ /* 0x010fe400078e3cff */
[----:B------:R-:W-:-:S13]  /*08f0*/  R2P PR, R15.B1, 0x7f ;  /* 0x0000007f0f007804 */ /* 0x000fda0000001000 */
[----:B------:R-:W2:Y:S04]  /*0900*/  @P0 LDG.E R16, desc[UR18][R28.64+0xa0] ;  /* 0x0000a0121c100981 */ /* 0x000ea8000c1e1900 */
[----:B------:R-:W3:Y:S04]  /*0910*/  @P0 LDG.E R18, desc[UR18][R28.64+0xa8] ;  /* 0x0000a8121c120981 */ /* 0x000ee8000c1e1900 */
[----:B------:R-:W4:Y:S04]  /*0920*/  @P0 LDG.E R17, desc[UR18][R28.64+0xac] ;  /* 0x0000ac121c110981 */ /* 0x000f28000c1e1900 */
[----:B------:R-:W4:Y:S04]  /*0930*/  @P0 LDG.E R19, desc[UR18][R28.64+0xa4] ;  /* 0x0000a4121c130981 */ /* 0x000f28000c1e1900 */
[----:B------:R-:W4:Y:S04]  /*0940*/  @P1 LDG.E R20, desc[UR18][R28.64+0xc4] ;  /* 0x0000c4121c141981 */ /* 0x000f28000c1e1900 */
[----:B------:R-:W4:Y:S01]  /*0950*/  @P6 LDG.E R22, desc[UR18][R28.64+0x128] ;  /* 0x000128121c166981 */ /* 0x000f22000c1e1900 */
[----:B--2---:R-:W-:-:S03]  /*0960*/  @P0 LOP3.LUT R7, R7, R16, RZ, 0x3c, !PT ;  /* 0x0000001007070212 */ /* 0x004fc600078e3cff */
        /* <DEDUP_REMOVED lines=9> */
[----:B------:R-:W-:Y:S02]  /*0a00*/  LOP3.LUT P0, RZ, R15, 0x8000, RZ, 0xc0, !PT ;  /* 0x000080000fff7812 */ /* 0x000fe4000780c0ff */
[----:B---3--:R-:W-:Y:S01]  /*0a10*/  @P1 LOP3.LUT R7, R7, R18, RZ, 0x3c, !PT ;  /* 0x0000001207071212 */ /* 0x008fe200078e3cff */
[----:B------:R-:W3:Y:S01]  /*0a20*/  @P2 LDG.E R15, desc[UR18][R28.64+0xd4] ;  /* 0x0000d4121c0f2981 */ /* 0x000ee2000c1e1900 */
[----:B----4-:R-:W-:-:S03]  /*0a30*/  @P1 LOP3.LUT R4, R4, R17, RZ, 0x3c, !PT ;  /* 0x0000001104041212 */ /* 0x010fc600078e3cff */
[----:B------:R-:W4:Y:S04]  /*0a40*/  @P2 LDG.E R18, desc[UR18][R28.64+0xc8] ;  /* 0x0000c8121c122981 */ /* 0x000f28000c1e1900 */
[----:B------:R-:W4:Y:S01]  /*0a50*/  @P2 LDG.E R17, desc[UR18][R28.64+0xcc] ;  /* 0x0000cc121c112981 */ /* 0x000f22000c1e1900 */
[----:B--2---:R-:W-:-:S03]  /*0a60*/  @P1 LOP3.LUT R11, R11, R16, RZ, 0x3c, !PT ;  /* 0x000000100b0b1212 */ /* 0x004fc600078e3cff */
[----:B------:R-:W2:Y:S01]  /*0a70*/  @P2 LDG.E R16, desc[UR18][R28.64+0xd0] ;  /* 0x0000d0121c102981 */ /* 0x000ea2000c1e1900 */
[----:B------:R-:W-:Y:S02]  /*0a80*/  @P1 LOP3.LUT R10, R10, R19, RZ, 0x3c, !PT ;  /* 0x000000130a0a1212 */ /* 0x000fe400078e3cff */
[----:B------:R-:W-:Y:S02]  /*0a90*/  @P1 LOP3.LUT R5, R5, R20, RZ, 0x3c, !PT ;  /* 0x0000001405051212 */ /* 0x000fe400078e3cff */
[----:B---3--:R-:W-:Y:S01]  /*0aa0*/  @P2 LOP3.LUT R4, R4, R15, RZ, 0x3c, !PT ;  /* 0x0000000f04042212 */ /* 0x008fe200078e3cff */
[----:B------:R-:W3:Y:S01]  /*0ab0*/  @P2 LDG.E R20, desc[UR18][R28.64+0xd8] ;  /* 0x0000d8121c142981 */ /* 0x000ee2000c1e1900 */
[----:B----4-:R-:W-:-:S03]  /*0ac0*/  @P2 LOP3.LUT R7, R7, R18, RZ, 0x3c, !PT ;  /* 0x0000001207072212 */ /* 0x010fc600078e3cff */
[----:B------:R-:W4:Y:S01]  /*0ad0*/  @P3 LDG.E R15, desc[UR18][R28.64+0xe8] ;  /* 0x0000e8121c0f3981 */ /* 0x000f22000c1e1900 */
[----:B------:R-:W-:-:S03]  /*0ae0*/  @P2 LOP3.LUT R10, R10, R17, RZ, 0x3c, !PT ;  /* 0x000000110a0a2212 */ /* 0x000fc600078e3cff */
        /* <DEDUP_REMOVED lines=8> */
[----:B------:R-:W-:-:S03]  /*0b70*/  @P3 LOP3.LUT R7, R7, R18, RZ, 0x3c, !PT ;  /* 0x0000001207073212 */ /* 0x000fc600078e3cff */
[----:B------:R-:W4:Y:S01]  /*0b80*/  @P4 LDG.E R18, desc[UR18][R28.64+0xf0] ;  /* 0x0000f0121c124981 */ /* 0x000f22000c1e1900 */
[----:B------:R-:W-:-:S03]  /*0b90*/  @P3 LOP3.LUT R10, R10, R17, RZ, 0x3c, !PT ;  /* 0x000000110a0a3212 */ /* 0x000fc600078e3cff */
        /* <DEDUP_REMOVED lines=33> */
[----:B------:R-:W-:-:S04]  /*0db0*/  UIADD3 UR4, UPT, UPT, UR4, 0x10, URZ ;  /* 0x0000001004047890 */ /* 0x000fc8000fffe0ff */
[----:B------:R-:W-:Y:S01]  /*0dc0*/  UISETP.NE.AND UP0, UPT, UR4, 0x20, UPT ;  /* 0x000000200400788c */ /* 0x000fe2000bf05270 */
[----:B------:R-:W-:Y:S02]  /*0dd0*/  @P6 LOP3.LUT R5, R5, R22, RZ, 0x3c, !PT ;  /* 0x0000001605056212 */ /* 0x000fe400078e3cff */
[----:B---3--:R-:W-:Y:S02]  /*0de0*/  @P0 LOP3.LUT R7, R7, R20, RZ, 0x3c, !PT ;  /* 0x0000001407070212 */ /* 0x008fe400078e3cff */
[----:B----4-:R-:W-:Y:S02]  /*0df0*/  @P0 LOP3.LUT R10, R10, R15, RZ, 0x3c, !PT ;  /* 0x0000000f0a0a0212 */ /* 0x010fe400078e3cff */
[----:B------:R-:W-:Y:S02]  /*0e00*/  @P0 LOP3.LUT R11, R11, R18, RZ, 0x3c, !PT ;  /* 0x000000120b0b0212 */ /* 0x000fe400078e3cff */
[----:B------:R-:W-:Y:S02]  /*0e10*/  @P0 LOP3.LUT R4, R4, R17, RZ, 0x3c, !PT ;  /* 0x0000001104040212 */ /* 0x000fe400078e3cff */
[----:B--2---:R-:W-:Y:S01]  /*0e20*/  @P0 LOP3.LUT R5, R5, R16, RZ, 0x3c, !PT ;  /* 0x0000001005050212 */ /* 0x004fe200078e3cff */
[----:B------:R-:W-:Y:S05]  /*0e30*/  BRA.U UP0, `(.L_x_109) ;  /* 0xfffffff5004c7547 */ /* 0x000fea000b83ffff */
[----:B------:R-:W-:-:S04]  /*0e40*/  IADD3 R26, PT, PT, R26, 0x1, RZ ;  /* 0x000000011a1a7810 */ /* 0x000fc80007ffe0ff */
[----:B------:R-:W-:-:S13]  /*0e50*/  ISETP.NE.AND P0, PT, R26, 0x5, PT ;  /* 0x000000051a00780c */ /* 0x000fda0003f05270 */
[----:B------:R-:W-:Y:S05]  /*0e60*/  @P0 BRA `(.L_x_110) ;  /* 0xfffffff400300947 */ /* 0x000fea000383ffff */
[----:B------:R0:W-:Y:S01]  /*0e70*/  STL [R1+0x34], R7 ;  /* 0x0000340701007387 */ /* 0x0001e20000100800 */
[----:B------:R-:W-:-:S03]  /*0e80*/  ISETP.NE.U32.AND P0, PT, R14, 0x1, PT ;  /* 0x000000010e00780c */ /* 0x000fc60003f05070 */
[----:B------:R0:W-:Y:S01]  /*0e90*/  STL.64 [R1+0x38], R10 ;  /* 0x0000380a01007387 */ /* 0x0001e20000100a00 */
[----:B------:R-:W-:-:S03]  /*0ea0*/  ISETP.NE.AND.EX P0, PT, RZ, RZ, PT, P0 ;  /* 0x000000ffff00720c */ /* 0x000fc60003f05300 */
[----:B------:R0:W-:Y:S10]  /*0eb0*/  STL.64 [R1+0x40], R4 ;  /* 0x0000400401007387 */ /* 0x0001f40000100a00 */
[----:B------:R-:W-:Y:S05]  /*0ec0*/  @!P0 BRA `(.L_x_108) ;  /* 0x0000001800048947 */ /* 0x000fea0003800000 */
[----:B------:R-:W-:Y:S01]  /*0ed0*/  UMOV UR5, URZ ;  /* 0x000000ff00057c82 */ /* 0x000fe20008000000 */
[----:B------:R-:W-:Y:S01]  /*0ee0*/  UMOV UR4, URZ ;  /* 0x000000ff00047c82 */ /* 0x000fe20008000000 */
[----:B------:R-:W-:Y:S01]  /*0ef0*/  IMAD.MOV.U32 R26, RZ, RZ, RZ ;  /* 0x000000ffff1a7224 */ /* 0x000fe200078e00ff */
[----:B0-----:R-:W-:Y:S01]  /*0f00*/  MOV R5, UR5 ;  /* 0x0000000500057c02 */ /* 0x001fe20008000f00 */
[----:B------:R-:W-:Y:S01]  /*0f10*/  IMAD.MOV.U32 R7, RZ, RZ, RZ ;  /* 0x000000ffff077224 */ /* 0x000fe200078e00ff */
[----:B------:R-:W-:Y:S01]  /*0f20*/  MOV R11, UR5 ;  /* 0x00000005000b7c02 */ /* 0x000fe20008000f00 */
[----:B------:R-:W-:Y:S01]  /*0f30*/  IMAD.U32 R4, RZ, RZ, UR4 ;  /* 0x00000004ff047e24 */ /* 0x000fe2000f8e00ff */
[----:B------:R-:W-:-:S07]  /*0f40*/  MOV R10, UR4 ;  /* 0x00000004000a7c02 */ /* 0x000fce0008000f00 */
.L_x_112:
[----:B------:R-:W-:-:S06]  /*0f50*/  LEA R3, R26, R1, 0x2 ;  /* 0x000000011a037211 */ /* 0x000fcc00078e10ff */
[----:B------:R-:W5:Y:S01]  /*0f60*/  LDL R3, [R3+0x34] ;  /* 0x0000340003037983 */ /* 0x000f620000100800 */
[----:B------:R-:W-:Y:S01]  /*0f70*/  SHF.L.U32 R2, R26, 0x5, RZ ;  /* 0x000000051a027819 */ /* 0x000fe200000006ff */
[----:B------:R-:W-:-:S06]  /*0f80*/  UMOV UR4, URZ ;  /* 0x000000ff00047c82 */ /* 0x000fcc0008000000 */
.L_x_111:
        /* <DEDUP_REMOVED lines=181> */
[----:B------:R-:W-:Y:S05]  /*1ae0*/  @P0 BRA `(.L_x_108) ;  /* 0x0000000800fc0947 */ /* 0x000fea0003800000 */
[----:B------:R-:W-:Y:S01]  /*1af0*/  UMOV UR5, URZ ;  /* 0x000000ff00057c82 */ /* 0x000fe20008000000 */
[----:B------:R-:W-:Y:S01]  /*1b00*/  UMOV UR4, URZ ;  /* 0x000000ff00047c82 */ /* 0x000fe20008000000 */
[----:B------:R-:W-:Y:S01]  /*1b10*/  IMAD.MOV.U32 R19, RZ, RZ, RZ ;  /* 0x000000ffff137224 */ /* 0x000fe200078e00ff */
[----:B-1----:R-:W-:Y:S01]  /*1b20*/  MOV R5, UR5 ;  /* 0x0000000500057c02 */ /* 0x002fe20008000f00 */
[----:B------:R-:W-:Y:S01]  /*1b30*/  IMAD.MOV.U32 R7, RZ, RZ, RZ ;  /* 0x000000ffff077224 */ /* 0x000fe200078e00ff */
[----:B------:R-:W-:Y:S01]  /*1b40*/  MOV R11, UR5 ;  /* 0x00000005000b7c02 */ /* 0x000fe20008000f00 */
[----:B------:R-:W-:Y:S01]  /*1b50*/  IMAD.U32 R4, RZ, RZ, UR4 ;  /* 0x00000004ff047e24 */ /* 0x000fe2000f8e00ff */
[----:B------:R-:W-:-:S07]  /*1b60*/  MOV R10, UR4 ;  /* 0x00000004000a7c02 */ /* 0x000fce0008000f00 */
.L_x_114:
[----:B------:R-:W-:-:S06]  /*1b70*/  LEA R3, R19, R1, 0x2 ;  /* 0x0000000113037211 */ /* 0x000fcc00078e10ff */
[----:B------:R-:W5:Y:S01]  /*1b80*/  LDL R3, [R3+0x34] ;  /* 0x0000340003037983 */ /* 0x000f620000100800 */
[----:B------:R-:W-:Y:S01]  /*1b90*/  SHF.L.U32 R2, R19, 0x5, RZ ;  /* 0x0000000513027819 */ /* 0x000fe200000006ff */
[----:B------:R-:W-:-:S06]  /*1ba0*/  UMOV UR4, URZ ;  /* 0x000000ff00047c82 */ /* 0x000fcc0008000000 */
.L_x_113:
        /* <DEDUP_REMOVED lines=12> */
[----:B------:R-:W4:Y:S04]  /*1c70*/  @!P0 LDG.E R15, desc[UR18][R22.64+0xc] ;  /* 0x00000c12160f8981 */ /* 0x000f28000c1e1900 */
        /* <DEDUP_REMOVED lines=10> */
[----:B------:R-:W4:Y:S01]  /*1d20*/  @P1 LDG.E R17, desc[UR18][R22.64+0x18] ;  /* 0x0000181216111981 */ /* 0x000f22000c1e1900 */
[----:B------:R-:W-:-:S03]  /*1d30*/  @!P0 LOP3.LUT R4, R4, R15, RZ, 0x3c, !PT ;  /* 0x0000000f04048212 */ /* 0x000fc600078e3cff */
[----:B------:R-:W4:Y:S01]  /*1d40*/  @P1 LDG.E R15, desc[UR18][R22.64+0x20] ;  /* 0x00002012160f1981 */ /* 0x000f22000c1e1900 */
[----:B--2---:R-:W-:-:S03]  /*1d50*/  @!P0 LOP3.LUT R11, R11, R20, RZ, 0x3c, !PT ;  /* 0x000000140b0b8212 */ /* 0x004fc600078e3cff */
[----:B------:R-:W2:Y:S01]  /*1d60*/  @P1 LDG.E R20, desc[UR18][R22.64+0x14] ;  /* 0x0000141216141981 */ /* 0x000ea2000c1e1900 */
[----:B---3--:R-:W-:-:S03]  /*1d70*/  @P4 LOP3.LUT R5, R5, R18, RZ, 0x3c, !PT ;  /* 0x0000001205054212 */ /* 0x008fc600078e3cff */
[----:B------:R-:W3:Y:S01]  /*1d80*/  @P1 LDG.E R18, desc[UR18][R22.64+0x1c] ;  /* 0x00001c1216121981 */ /* 0x000ee2000c1e1900 */
[----:B----4-:R-:W-:-:S03]  /*1d90*/  @P5 LOP3.LUT R5, R5, R16, RZ, 0x3c, !PT ;  /* 0x0000001005055212 */ /* 0x010fc600078e3cff */
[----:B------:R-:W4:Y:S01]  /*1da0*/  @P6 LDG.E R16, desc[UR18][R22.64+0x88] ;  /* 0x0000881216106981 */ /* 0x000f22000c1e1900 */
[----:B------:R-:W-:Y:S02]  /*1db0*/  @!P0 LOP3.LUT R7, R7, R28, RZ, 0x3c, !PT ;  /* 0x0000001c07078212 */ /* 0x000fe400078e3cff */
[----:B------:R-:W-:Y:S02]  /*1dc0*/  @P1 LOP3.LUT R10, R10, R17, RZ, 0x3c, !PT ;  /* 0x000000110a0a1212 */ /* 0x000fe400078e3cff */
        /* <DEDUP_REMOVED lines=13> */
[----:B--2---:R-:W-:Y:S02]  /*1ea0*/  @P2 LOP3.LUT R7, R7, R20, RZ, 0x3c, !PT ;  /* 0x0000001407072212 */ /* 0x004fe400078e3cff */
[----:B---3--:R-:W-:Y:S01]  /*1eb0*/  @P2 LOP3.LUT R11, R11, R18, RZ, 0x3c, !PT ;  /* 0x000000120b0b2212 */ /* 0x008fe200078e3cff */
[----:B------:R-:W2:Y:S01]  /*1ec0*/  @P4 LDG.E R20, desc[UR18][R22.64+0x58] ;  /* 0x0000581216144981 */ /* 0x000ea2000c1e1900 */
[----:B----4-:R-:W-:-:S03]  /*1ed0*/  @P3 LOP3.LUT R7, R7, R16, RZ, 0x3c, !PT ;  /* 0x0000001007073212 */ /* 0x010fc600078e3cff */
[----:B------:R-:W3:Y:S04]  /*1ee0*/  @P3 LDG.E R18, desc[UR18][R22.64+0x44] ;  /* 0x0000441216123981 */ /* 0x000ee8000c1e1900 */
[----:B------:R-:W4:Y:S01]  /*1ef0*/  @P4 LDG.E R16, desc[UR18][R22.64+0x50] ;  /* 0x0000501216104981 */ /* 0x000f22000c1e1900 */
[----:B------:R-:W-:Y:S02]  /*1f00*/  @P3 LOP3.LUT R10, R10, R27, RZ, 0x3c, !PT ;  /* 0x0000001b0a0a3212 */ /* 0x000fe400078e3cff */
[----:B------:R-:W-:Y:S01]  /*1f10*/  @P3 LOP3.LUT R4, R4, R17, RZ, 0x3c, !PT ;  /* 0x0000001104043212 */ /* 0x000fe200078e3cff */
[----:B------:R-:W2:Y:S01]  /*1f20*/  @P5 LDG.E R27, desc[UR18][R22.64+0x70] ;  /* 0x00007012161b5981 */ /* 0x000ea2000c1e1900 */
[----:B------:R-:W-:-:S03]  /*1f30*/  @P4 LOP3.LUT R10, R10, R15, RZ, 0x3c, !PT ;  /* 0x0000000f0a0a4212 */ /* 0x000fc600078e3cff */
[----:B------:R-:W2:Y:S04]  /*1f40*/  @P4 LDG.E R17, desc[UR18][R22.64+0x5c] ;  /* 0x00005c1216114981 */ /* 0x000ea8000c1e1900 */
[----:B------:R-:W2:Y:S01]  /*1f50*/  @P5 LDG.E R15, desc[UR18][R22.64+0x68] ;  /* 0x00006812160f5981 */ /* 0x000ea2000c1e1900 */
[----:B---3--:R-:W-:-:S03]  /*1f60*/  @P3 LOP3.LUT R11, R11, R18, RZ, 0x3c, !PT ;  /* 0x000000120b0b3212 */ /* 0x008fc600078e3cff */
[----:B------:R-:W3:Y:S01]  /*1f70*/  @P5 LDG.E R18, desc[UR18][R22.64+0x64] ;  /* 0x0000641216125981 */ /* 0x000ee2000c1e1900 */
[----:B----4-:R-:W-:-:S03]  /*1f80*/  @P4 LOP3.LUT R7, R7, R16, RZ, 0x3c, !PT ;  /* 0x0000001007074212 */ /* 0x010fc600078e3cff */
[----:B------:R-:W4:Y:S01]  /*1f90*/  @P5 LDG.E R16, desc[UR18][R22.64+0x6c] ;  /* 0x00006c1216105981 */ /* 0x000f22000c1e1900 */
[----:B--2---:R-:W-:Y:S02]  /*1fa0*/  @P4 LOP3.LUT R11, R11, R20, RZ, 0x3c, !PT ;  /* 0x000000140b0b4212 */ /* 0x004fe400078e3cff */
[----:B------:R-:W-:Y:S02]  /*1fb0*/  @P4 LOP3.LUT R4, R4, R17, RZ, 0x3c, !PT ;  /* 0x0000001104044212 */ /* 0x000fe400078e3cff */
        /* <DEDUP_REMOVED lines=8> */
[----:B------:R-:W-:Y:S02]  /*2040*/  @P5 LOP3.LUT R4, R4, R27, RZ, 0x3c, !PT ;  /* 0x0000001b04045212 */ /* 0x000fe400078e3cff */
[----:B--2---:R-:W-:Y:S02]  /*2050*/  @P6 LOP3.LUT R10, R10, R17, RZ, 0x3c, !PT ;  /* 0x000000110a0a6212 */ /* 0x004fe400078e3cff */
[----:B------:R-:W-:-:S07]  /*2060*/  @P6 LOP3.LUT R4, R4, R15, RZ, 0x3c, !PT ;  /* 0x0000000f04046212 */ /* 0x000fce00078e3cff */
[----:B------:R-:W2:Y:S04]  /*2070*/  @P0 LDG.E R20, desc[UR18][R22.64+0x8c] ;  /* 0x00008c1216140981 */ /* 0x000ea8000c1e1900 */
        /* <DEDUP_REMOVED lines=26> */
[----:B------:R-:W-:Y:S02]  /*2220*/  @P0 LOP3.LUT R5, R5, R20, RZ, 0x3c, !PT ;  /* 0x0000001405050212 */ /* 0x000fe400078e3cff */
[----:B------:R-:W-:Y:S01]  /*2230*/  LOP3.LUT P0, RZ, R14, 0x8000, RZ, 0xc0, !PT ;  /* 0x000080000eff7812 */ /* 0x000fe2000780c0ff */
        /* <DEDUP_REMOVED lines=8> */
[----:B------:R-:W-:Y:S02]  /*22c0*/  @P1 LOP3.LUT R4, R4, R27, RZ, 0x3c, !PT ;  /* 0x0000001b04041212 */ /* 0x000fe400078e3cff */
[----:B------:R-:W-:Y:S01]  /*22d0*/  @P2 LOP3.LUT R10, R10, R17, RZ, 0x3c, !PT ;  /* 0x000000110a0a2212 */ /* 0x000fe200078e3cff */
[----:B------:R-:W4:Y:S04]  /*22e0*/  @P4 LDG.E R27, desc[UR18][R22.64+0xf4] ;  /* 0x0000f412161b4981 */ /* 0x000f28000c1e1900 */
        /* <DEDUP_REMOVED lines=23> */
[----:B------:R-:W4:Y:S01]  /*2460*/  @P0 LDG.E R27, desc[UR18][R22.64+0x138] ;  /* 0x00013812161b0981 */ /* 0x000f22000c1e1900 */
[----:B------:R-:W-:-:S03]  /*2470*/  @P4 LOP3.LUT R4, R4, R17, RZ, 0x3c, !PT ;  /* 0x0000001104044212 */ /* 0x000fc600078e3cff */
        /* <DEDUP_REMOVED lines=22> */
[----:B------:R-:W-:-:S04]  /*25e0*/  UIADD3 UR4, UPT, UPT, UR4, 0x10, URZ ;  /* 0x0000001004047890 */ /* 0x000fc8000fffe0ff */
[----:B------:R-:W-:Y:S01]  /*25f0*/  UISETP.NE.AND UP0, UPT, UR4, 0x20, UPT ;  /* 0x000000200400788c */ /* 0x000fe2000bf05270 */
[----:B------:R-:W-:Y:S02]  /*2600*/  @P6 LOP3.LUT R5, R5, R20, RZ, 0x3c, !PT ;  /* 0x0000001405056212 */ /* 0x000fe400078e3cff */
[----:B------:R-:W-:Y:S02]  /*2610*/  @P6 LOP3.LUT R4, R4, R17, RZ, 0x3c, !PT ;  /* 0x0000001104046212 */ /* 0x000fe400078e3cff */
[----:B------:R-:W-:Y:S02]  /*2620*/  @P0 LOP3.LUT R5, R5, R14, RZ, 0x3c, !PT ;  /* 0x0000000e05050212 */ /* 0x000fe400078e3cff */
[----:B------:R-:W-:Y:S02]  /*2630*/  @P0 LOP3.LUT R4, R4, R27, RZ, 0x3c, !PT ;  /* 0x0000001b04040212 */ /* 0x000fe400078e3cff */
[----:B--2---:R-:W-:Y:S02]  /*2640*/  @P0 LOP3.LUT R7, R7, R18, RZ, 0x3c, !PT ;  /* 0x0000001207070212 */ /* 0x004fe400078e3cff */
[----:B---3--:R-:W-:-:S02]  /*2650*/  @P0 LOP3.LUT R10, R10, R15, RZ, 0x3c, !PT ;  /* 0x0000000f0a0a0212 */ /* 0x008fc400078e3cff */
[----:B----4-:R-:W-:Y:S01]  /*2660*/  @P0 LOP3.LUT R11, R11, R16, RZ, 0x3c, !PT ;  /* 0x000000100b0b0212 */ /* 0x010fe200078e3cff */
[----:B------:R-:W-:Y:S05]  /*2670*/  BRA.U UP0, `(.L_x_113) ;  /* 0xfffffff5004c7547 */ /* 0x000fea000b83ffff */
[----:B------:R-:W-:-:S04]  /*2680*/  IADD3 R19, PT, PT, R19, 0x1, RZ ;  /* 0x0000000113137810 */ /* 0x000fc80007ffe0ff */
[----:B------:R-:W-:-:S13]  /*2690*/  ISETP.NE.AND P0, PT, R19, 0x5, PT ;  /* 0x000000051300780c */ /* 0x000fda0003f05270 */
[----:B------:R-:W-:Y:S05]  /*26a0*/  @P0 BRA `(.L_x_114) ;  /* 0xfffffff400300947 */ /* 0x000fea000383ffff */
[----:B------:R2:W-:Y:S04]  /*26b0*/  STL [R1+0x34], R7 ;  /* 0x0000340701007387 */ /* 0x0005e80000100800 */
[----:B------:R2:W-:Y:S04]  /*26c0*/  STL.64 [R1+0x38], R10 ;  /* 0x0000380a01007387 */ /* 0x0005e80000100a00 */
[----:B------:R2:W-:Y:S02]  /*26d0*/  STL.64 [R1+0x40], R4 ;  /* 0x0000400401007387 */ /* 0x0005e40000100a00 */
.L_x_108:
[----:B------:R-:W-:Y:S05]  /*26e0*/  BSYNC.RECONVERGENT B0 ;  /* 0x0000000000007941 */ /* 0x000fea0003800200 */
.L_x_107:
[----:B------:R-:W-:Y:S01]  /*26f0*/  ISETP.GT.U32.AND P0, PT, R9, 0x3, PT ;  /* 0x000000030900780c */ /* 0x000fe20003f04070 */
[----:B------:R-:W-:Y:S01]  /*2700*/  VIADD R21, R21, 0x1 ;  /* 0x0000000115157836 */ /* 0x000fe20000000000 */
[--C-:B------:R-:W-:Y:S02]  /*2710*/  SHF.R.U64 R9, R9, 0x2, R8.reuse ;  /* 0x0000000209097819 */ /* 0x100fe40000001208 */
[----:B------:R-:W-:Y:S02]  /*2720*/  ISETP.GT.U32.AND.EX P0, PT, R8, RZ, PT, P0 ;  /* 0x000000ff0800720c */ /* 0x000fe40003f04100 */
[----:B------:R-:W-:-:S11]  /*2730*/  SHF.R.U32.HI R8, RZ, 0x2, R8 ;  /* 0x00000002ff087819 */ /* 0x000fd60000011608 */
[----:B------:R-:W-:Y:S05]  /*2740*/  @P0 BRA `(.L_x_115) ;  /* 0xffffffd800cc0947 */ /* 0x000fea000383ffff */
.L_x_106:
[----:B------:R-:W-:Y:S05]  /*2750*/  BSYNC.RECONVERGENT B1 ;  /* 0x0000000000017941 */ /* 0x000fea0003800200 */
.L_x_105:
[----:B------:R-:W3:Y:S02]  /*2760*/  LDCU.64 UR4, c[0x0][0x388] ;  /* 0x00007100ff0477ac */ /* 0x000ee40008000a00 */
[----:B---3--:R-:W-:-:S04]  /*2770*/  ISETP.GE.U32.AND P0, PT, R13, UR4, PT ;  /* 0x000000040d007c0c */ /* 0x008fc8000bf06070 */
[----:B------:R-:W-:-:S13]  /*2780*/  ISETP.GE.U32.AND.EX P0, PT, R12, UR5, PT, P0 ;  /* 0x000000050c007c0c */ /* 0x000fda000bf06100 */
[----:B------:R-:W-:Y:S05]  /*2790*/  @P0 EXIT ;  /* 0x000000000000094d */ /* 0x000fea0003800000 */
[----:B------:R-:W3:Y:S01]  /*27a0*/  LDC.64 R2, c[0x0][0x398] ;  /* 0x0000e600ff027b82 */ /* 0x000ee20000000a00 */
[----:B------:R-:W4:Y:S01]  /*27b0*/  LDCU.64 UR16, c[0x0][0x3a8] ;  /* 0x00007500ff1077ac */ /* 0x000f220008000a00 */
[----:B------:R-:W-:Y:S01]  /*27c0*/  BSSY.RECONVERGENT B3, `(.L_x_116) ;  /* 0x0000086000037945 */ /* 0x000fe20003800200 */
[----:B------:R-:W5:Y:S05]  /*27d0*/  LDCU UR12, c[0x0][0x370] ;  /* 0x00006e00ff0c77ac */ /* 0x000f6a0008000800 */
[----:B------:R-:W0:Y:S01]  /*27e0*/  LDC.64 R8, c[0x0][0x398] ;  /* 0x0000e600ff087b82 */ /* 0x000e220000000a00 */
[----:B------:R-:W1:Y:S01]  /*27f0*/  LDCU UR11, c[0x0][0x3a0] ;  /* 0x00007400ff0b77ac */ /* 0x000e620008000800 */
[----:B------:R-:W2:Y:S01]  /*2800*/  LDCU UR8, c[0x0][0x3b8] ;  /* 0x00007700ff0877ac */ /* 0x000ea20008000800 */
[----:B------:R-:W0:Y:S01]  /*2810*/  LDCU.64 UR14, c[0x0][0x3a8] ;  /* 0x00007500ff0e77ac */ /* 0x000e220008000a00 */
[----:B----4-:R-:W-:Y:S01]  /*2820*/  DSETP.LT.AND P0, PT, RZ, UR16, PT ;  /* 0x00000010ff007e2a */ /* 0x010fe2000bf01000 */
[----:B------:R-:W4:Y:S01]  /*2830*/  LDCU UR10, c[0x0][0x3b0] ;  /* 0x00007600ff0a77ac */ /* 0x000f220008000800 */
[----:B-----5:R-:W-:-:S02]  /*2840*/  IMAD R16, R0, UR12, RZ ;  /* 0x0000000c00107c24 */ /* 0x020fc4000f8e02ff */
[----:B---3--:R-:W-:Y:S01]  /*2850*/  FADD R15, -R2, R3 ;  /* 0x00000003020f7221 */ /* 0x008fe20000000100 */
[----:B------:R-:W3:Y:S01]  /*2860*/  LDCU UR9, c[0x0][0x3b4] ;  /* 0x00007680ff0977ac */ /* 0x000ee20008000800 */
[----:B------:R-:W0:Y:S01]  /*2870*/  LDCU.128 UR4, c[0x0][0x380] ;  /* 0x00007000ff0477ac */ /* 0x000e220008000c00 */
[----:B-1----:R-:W-:Y:S02]  /*2880*/  UISETP.GE.AND UP1, UPT, UR11, URZ, UPT ;  /* 0x000000ff0b00728c */ /* 0x002fe4000bf26270 */
[----:B--2-4-:R-:W-:-:S11]  /*2890*/  UISETP.GE.AND UP0, UPT, UR8, URZ, UPT ;  /* 0x000000ff0800728c */ /* 0x014fd6000bf06270 */
.L_x_126:
[----:B------:R-:W-:Y:S01]  /*28a0*/  MOV R19, R11 ;  /* 0x0000000b00137202 */ /* 0x000fe20000000f00 */
[----:B-1----:R-:W-:Y:S01]  /*28b0*/  IMAD.MOV.U32 R14, RZ, RZ, R4 ;  /* 0x000000ffff0e7224 */ /* 0x002fe200078e0004 */
[----:B------:R-:W-:Y:S01]  /*28c0*/  MOV R17, R10 ;  /* 0x0000000a00117202 */ /* 0x000fe20000000f00 */
[----:B------:R-:W-:Y:S01]  /*28d0*/  BSSY.RECONVERGENT B2, `(.L_x_117) ;  /* 0x000006b000027945 */ /* 0x000fe20003800200 */
[----:B------:R-:W-:Y:S01]  /*28e0*/  MOV R18, R5 ;  /* 0x0000000500127202 */ /* 0x000fe20000000f00 */
[----:B0-----:R-:W-:Y:S01]  /*28f0*/  IMAD.MOV.U32 R4, RZ, RZ, R5 ;  /* 0x000000ffff047224 */ /* 0x001fe200078e0005 */
[----:B------:R-:W-:Y:S01]  /*2900*/  MOV R11, R14 ;  /* 0x0000000e000b7202 */ /* 0x000fe20000000f00 */
[----:B------:R-:W-:Y:S01]  /*2910*/  IMAD.MOV.U32 R10, RZ, RZ, R19 ;  /* 0x000000ffff0a7224 */ /* 0x000fe200078e0013 */
[----:B------:R-:W-:Y:S06]  /*2920*/  @!P0 BRA `(.L_x_118) ;  /* 0x0000000000688947 */ /* 0x000fec0003800000 */
[----:B------:R-:W-:Y:S01]  /*2930*/  SHF.R.U32.HI R10, RZ, 0x2, R7 ;  /* 0x00000002ff0a7819 */ /* 0x000fe20000011607 */
[----:B------:R-:W-:Y:S01]  /*2940*/  IMAD.MOV.U32 R3, RZ, RZ, 0x2f800000 ;  /* 0x2f800000ff037424 */ /* 0x000fe200078e00ff */
[----:B------:R-:W-:Y:S01]  /*2950*/  IADD3 R6, PT, PT, R6, 0x587c5, RZ ;  /* 0x000587c506067810 */ /* 0x000fe20007ffe0ff */
[----:B------:R-:W-:Y:S01]  /*2960*/  IMAD.MOV.U32 R20, RZ, RZ, 0x7fff ;  /* 0x00007fffff147424 */ /* 0x000fe200078e00ff */
[----:B------:R-:W-:Y:S01]  /*2970*/  LOP3.LUT R11, R10, R7, RZ, 0x3c, !PT ;  /* 0x000000070a0b7212 */ /* 0x000fe200078e3cff */
[----:B------:R-:W-:Y:S04]  /*2980*/  IMAD.SHL.U32 R10, R5, 0x10, RZ ;  /* 0x00000010050a7824 */ /* 0x000fe800078e00ff */
[C---:B------:R-:W-:Y:S05]  /*2990*/  IMAD.SHL.U32 R7, R11.reuse, 0x2, RZ ;  /* 0x000000020b077824 */ /* 0x040fea00078e00ff */
[----:B------:R-:W-:Y:S02]  /*29a0*/  LOP3.LUT R10, R11, R7, R10, 0x96, !PT ;  /* 0x000000070b0a7212 */ /* 0x000fe400078e960a */
[----:B------:R-:W-:Y:S02]  /*29b0*/  MOV R7, R17 ;  /* 0x0000001100077202 */ /* 0x000fe40000000f00 */
[----:B------:R-:W-:Y:S05]  /*29c0*/  LOP3.LUT R4, R10, R5, RZ, 0x3c, !PT ;  /* 0x000000050a047212 */ /* 0x000fea00078e3cff */
[----:B------:R-:W-:Y:S05]  /*29d0*/  IMAD.IADD R2, R4, 0x1, R6 ;  /* 0x0000000104027824 */ /* 0x000fea00078e0206 */
[----:B------:R-:W-:Y:S05]  /*29e0*/  I2FP.F32.U32 R2, R2 ;  /* 0x0000000200027245 */ /* 0x000fea0000201000 */
[----:B------:R-:W-:Y:S04]  /*29f0*/  FFMA R0, R2, R3, 1.1641532182693481445e-10 ;  /* 0x2f00000002007423 */ /* 0x000fe80000000003 */
[----:B------:R-:W0:Y:S02]  /*2a00*/  F2F.F64.F32 R10, R0 ;  /* 0x00000000000a7310 */ /* 0x000e240000201800 */
[----:B0-----:R-:W-:Y:S01]  /*2a10*/  DSETP.GEU.AND P1, PT, R10, UR14, PT ;  /* 0x0000000e0a007e2a */ /* 0x001fe2000bf2e000 */
[----:B------:R-:W-:Y:S01]  /*2a20*/  MOV R10, R14 ;  /* 0x0000000e000a7202 */ /* 0x000fe20000000f00 */
[----:B------:R-:W-:Y:S11]  /*2a30*/  IMAD.MOV.U32 R11, RZ, RZ, R5 ;  /* 0x000000ffff0b7224 */ /* 0x000ff600078e0005 */
[----:B------:R-:W-:Y:S01]  /*2a40*/  @!UPT UIADD3 URZ, UPT, UPT, URZ, URZ, URZ ;  /* 0x000000fffffff290 */ /* 0x000fe2000fffe0ff */
[----:B------:R-:W-:Y:S01]  /*2a50*/  @!P1 MOV R7, R17 ;  /* 0x0000001100079202 */ /* 0x000fe20000000f00 */
[--C-:B------:R-:W-:Y:S01]  /*2a60*/  @!P1 IMAD.MOV.U32 R11, RZ, RZ, R14.reuse ;  /* 0x000000ffff0b9224 */ /* 0x100fe200078e000e */
[----:B------:R-:W-:Y:S01]  /*2a70*/  @!P1 PRMT R14, R20, 0x7610, R14 ;  /* 0x00007610140e9816 */ /* 0x000fe2000000000e */
[----:B------:R-:W-:Y:S01]  /*2a80*/  @!P1 IMAD.MOV.U32 R5, RZ, RZ, R4 ;  /* 0x000000ffff059224 */ /* 0x000fe200078e0004 */
[----:B------:R-:W-:Y:S01]  /*2a90*/  @!P1 MOV R4, R18 ;  /* 0x0000001200049202 */ /* 0x000fe20000000f00 */
[----:B------:R-:W-:Y:S01]  /*2aa0*/  @!P1 IMAD.MOV.U32 R10, RZ, RZ, R19 ;  /* 0x000000ffff0a9224 */ /* 0x000fe200078e0013 */
[----:B------:R-:W-:Y:S01]  /*2ab0*/  MOV R17, R19 ;  /* 0x0000001300117202 */ /* 0x000fe20000000f00 */
[----:B------:R-:W-:Y:S06]  /*2ac0*/  @!P1 BRA `(.L_x_119) ;  /* 0x00000004002c9947 */ /* 0x000fec0003800000 */
.L_x_118:
[----:B------:R-:W-:Y:S01]  /*2ad0*/  SHF.R.U32.HI R18, RZ, 0x2, R7 ;  /* 0x00000002ff127819 */ /* 0x000fe20000011607 */
[----:B------:R-:W-:Y:S01]  /*2ae0*/  IMAD.SHL.U32 R14, R4, 0x10, RZ ;  /* 0x00000010040e7824 */ /* 0x000fe200078e00ff */
[----:B------:R-:W-:Y:S02]  /*2af0*/  IADD3 R6, PT, PT, R6, 0x587c5, RZ ;  /* 0x000587c506067810 */ /* 0x000fe40007ffe0ff */
[----:B------:R-:W-:Y:S02]  /*2b00*/  LOP3.LUT R18, R18, R7, RZ, 0x3c, !PT ;  /* 0x0000000712127212 */ /* 0x000fe400078e3cff */
[----:B------:R-:W-:Y:S03]  /*2b10*/  MOV R3, 0x2f800000 ;  /* 0x2f80000000037802 */ /* 0x000fe60000000f00 */
[C---:B------:R-:W-:Y:S05]  /*2b20*/  IMAD.SHL.U32 R7, R18.reuse, 0x2, RZ ;  /* 0x0000000212077824 */ /* 0x040fea00078e00ff */
[----:B------:R-:W-:Y:S04]  /*2b30*/  LOP3.LUT R7, R18, R7, R14, 0x96, !PT ;  /* 0x0000000712077212 */ /* 0x000fe800078e960e */
[----:B------:R-:W-:Y:S05]  /*2b40*/  LOP3.LUT R5, R7, R4, RZ, 0x3c, !PT ;  /* 0x0000000407057212 */ /* 0x000fea00078e3cff */
[----:B------:R-:W-:Y:S05]  /*2b50*/  IMAD.IADD R2, R5, 0x1, R6 ;  /* 0x0000000105027824 */ /* 0x000fea00078e0206 */
[----:B------:R-:W-:Y:S05]  /*2b60*/  I2FP.F32.U32 R2, R2 ;  /* 0x0000000200027245 */ /* 0x000fea0000201000 */
[----:B------:R-:W-:Y:S04]  /*2b70*/  FFMA R0, R2, R3, 1.1641532182693481445e-10 ;  /* 0x2f00000002007423 */ /* 0x000fe80000000003 */
[----:B------:R-:W-:Y:S01]  /*2b80*/  FFMA R18, -R0, R8, R9 ;  /* 0x0000000800127223 */ /* 0x000fe20000000109 */
[----:B------:R-:W-:Y:S06]  /*2b90*/  BRA.U !UP1, `(.L_x_120) ;  /* 0x0000000109b87547 */ /* 0x000fec000b800000 */
[----:B------:R-:W-:Y:S01]  /*2ba0*/  FMUL R3, R18, UR10 ;  /* 0x0000000a12037c20 */ /* 0x000fe20008400000 */
[----:B------:R-:W-:Y:S01]  /*2bb0*/  HFMA2 R18, -RZ, RZ, -448, 0 ;  /* 0xdf000000ff127431 */ /* 0x000fe200000001ff */
[----:B------:R-:W-:Y:S03]  /*2bc0*/  BSSY.RECONVERGENT B1, `(.L_x_121) ;  /* 0x0000028000017945 */ /* 0x000fe60003800200 */
[----:B------:R-:W-:Y:S11]  /*2bd0*/  FSETP.NAN.AND P1, PT, |R3|, |R3|, PT ;  /* 0x400000030300720b */ /* 0x000ff60003f28200 */
[----:B------:R-:W-:Y:S02]  /*2be0*/  @!UPT UIADD3 URZ, UPT, UPT, URZ, URZ, URZ ;  /* 0x000000fffffff290 */ /* 0x000fe4000fffe0ff */
[----:B------:R-:W-:Y:S05]  /*2bf0*/  @P1 BRA `(.L_x_122) ;  /* 0x0000000000901947 */ /* 0x000fea0003800000 */
[----:B------:R-:W-:Y:S02]  /*2c00*/  FSETP.GE.AND P1, PT, R3, 9.22337203685477580800e+18, PT ;  /* 0x5f0000000300780b */ /* 0x000fe40003f26000 */
[----:B------:R-:W-:Y:S11]  /*2c10*/  MOV R18, 0x5f000000 ;  /* 0x5f00000000127802 */ /* 0x000ff60000000f00 */
[----:B------:R-:W-:Y:S05]  /*2c20*/  @P1 BRA `(.L_x_122) ;  /* 0x0000000000841947 */ /* 0x000fea0003800000 */
[----:B------:R-:W-:Y:S02]  /*2c30*/  FSETP.GTU.AND P1, PT, R3, -9.22337203685477580800e+18, PT ;  /* 0xdf0000000300780b */ /* 0x000fe40003f2c000 */
[----:B------:R-:W-:Y:S11]  /*2c40*/  MOV R18, 0xdf000000 ;  /* 0xdf00000000127802 */ /* 0x000ff60000000f00 */
[----:B------:R-:W-:Y:S05]  /*2c50*/  @!P1 BRA `(.L_x_122) ;  /* 0x0000000000789947 */ /* 0x000fea0003800000 */
[----:B------:R-:W-:Y:S01]  /*2c60*/  IMAD.MOV.U32 R19, RZ, RZ, RZ ;  /* 0x000000ffff137224 */ /* 0x000fe200078e00ff */
[----:B------:R-:W-:Y:S01]  /*2c70*/  SHF.R.U32.HI R2, RZ, 0x17, R3 ;  /* 0x00000017ff027819 */ /* 0x000fe20000011603 */
[----:B------:R-:W-:Y:S01]  /*2c80*/  HFMA2 R0, -RZ, RZ, 0, 0 ;  /* 0x00000000ff007431 */ /* 0x000fe200000001ff */
[----:B------:R-:W-:Y:S01]  /*2c90*/  BSSY.RECONVERGENT B0, `(.L_x_123) ;  /* 0x0000012000007945 */ /* 0x000fe20003800200 */
[----:B------:R-:W-:Y:S01]  /*2ca0*/  IMAD.MOV.U32 R7, RZ, RZ, RZ ;  /* 0x000000ffff077224 */ /* 0x000fe200078e00ff */
[----:B------:R-:W-:Y:S01]  /*2cb0*/  LOP3.LUT R2, R2, 0xff, RZ, 0xc0, !PT ;  /* 0x000000ff02027812 */ /* 0x000fe200078ec0ff */
[----:B------:R-:W-:Y:S03]  /*2cc0*/  IMAD.MOV.U32 R14, RZ, RZ, RZ ;  /* 0x000000ffff0e7224 */ /* 0x000fe600078e00ff */
[----:B------:R-:W-:Y:S11]  /*2cd0*/  ISETP.GE.U32.AND P1, PT, R2, 0x7e, PT ;  /* 0x0000007e0200780c */ /* 0x000ff60003f26070 */
[----:B------:R-:W-:Y:S02]  /*2ce0*/  @!UPT UIADD3 URZ, UPT, UPT, URZ, URZ, URZ ;  /* 0x000000fffffff290 */ /* 0x000fe4000fffe0ff */
[----:B------:R-:W-:Y:S05]  /*2cf0*/  @!P1 BRA `(.L_x_124) ;  /* 0x00000000002c9947 */ /* 0x000fea0003800000 */
[----:B------:R-:W-:Y:S01]  /*2d00*/  ISETP.NE.AND P1, PT, R2, 0xbd, PT ;  /* 0x000000bd0200780c */ /* 0x000fe20003f25270 */
[----:B------:R-:W-:Y:S02]  /*2d10*/  IMAD.SHL.U32 R0, R3, 0x80, RZ ;  /* 0x0000008003007824 */ /* 0x000fe400078e00ff */
[----:B------:R-:W-:Y:S03]  /*2d20*/  IMAD.MOV.U32 R7, RZ, RZ, RZ ;  /* 0x000000ffff077224 */ /* 0x000fe600078e00ff */
[----:B------:R-:W-:Y:S04]  /*2d30*/  LOP3.LUT R0, R0, 0x3fffff80, RZ, 0xc0, !PT ;  /* 0x3fffff8000007812 */ /* 0x000fe800078ec0ff */
[----:B------:R-:W-:Y:S03]  /*2d40*/  LOP3.LUT R0, R0, 0x40000000, RZ, 0xfc, !PT ;  /* 0x4000000000007812 */ /* 0x000fe600078efcff */
[C---:B------:R-:W-:Y:S01]  /*2d50*/  @P1 IADD3 R23, PT, PT, -R2.reuse, 0xbd, RZ ;  /* 0x000000bd02171810 */ /* 0x040fe20007ffe1ff */
[----:B------:R-:W-:Y:S03]  /*2d60*/  @P1 VIADD R21, R2, 0xffffff83 ;  /* 0xffffff8302151836 */ /* 0x000fe60000000000 */
[--C-:B------:R-:W-:Y:S02]  /*2d70*/  @P1 SHF.R.U64 R7, RZ, R23, R0.reuse ;  /* 0x00000017ff071219 */ /* 0x100fe40000001200 */
[--C-:B------:R-:W-:Y:S02]  /*2d80*/  @P1 SHF.L.U64.HI R21, RZ, R21, R0.reuse ;  /* 0x00000015ff151219 */ /* 0x100fe40000010200 */
[----:B------:R-:W-:Y:S02]  /*2d90*/  @P1 SHF.R.U32.HI R0, RZ, R23, R0 ;  /* 0x00000017ff001219 */ /* 0x000fe40000011600 */
[----:B------:R-:W-:Y:S02]  /*2da0*/  @P1 SHF.R.U32.HI R14, RZ, 0x1f, R21 ;  /* 0x0000001fff0e1819 */ /* 0x000fe40000011615 */
.L_x_124:
[----:B---3--:R-:W-:Y:S05]  /*2db0*/  BSYNC.RECONVERGENT B0 ;  /* 0x0000000000007941 */ /* 0x008fea0003800200 */
.L_x_123:
[----:B------:R-:W-:Y:S02]  /*2dc0*/  IADD3 R7, P1, PT, R7, R14, RZ ;  /* 0x0000000e07077210 */ /* 0x000fe40007f3e0ff */
[----:B------:R-:W-:Y:S03]  /*2dd0*/  ISETP.GE.AND P2, PT, R3, RZ, PT ;  /* 0x000000ff0300720c */ /* 0x000fe60003f46270 */
[----:B------:R-:W-:Y:S01]  /*2de0*/  IMAD.X R19, R0, 0x1, R19, P1 ;  /* 0x0000000100137824 */ /* 0x000fe200008e0613 */
[-C--:B------:R-:W-:Y:S04]  /*2df0*/  IADD3 R0, P1, PT, RZ, -R7.reuse, RZ ;  /* 0x80000007ff007210 */ /* 0x080fe80007f3e0ff */
[----:B------:R-:W-:Y:S01]  /*2e00*/  SEL R20, R0, R7, !P2 ;  /* 0x0000000700147207 */ /* 0x000fe20005000000 */
[----:B------:R-:W-:Y:S05]  /*2e10*/  IMAD.X R2, RZ, RZ, ~R19, P1 ;  /* 0x000000ffff027224 */ /* 0x000fea00008e0e13 */
[----:B------:R-:W-:Y:S04]  /*2e20*/  SEL R21, R2, R19, !P2 ;  /* 0x0000001302157207 */ /* 0x000fe80005000000 */
[----:B------:R0:W1:Y:S03]  /*2e30*/  I2F.S64 R18, R20 ;  /* 0x0000001400127312 */ /* 0x0000660000301400 */
.L_x_122:
[----:B---3--:R-:W-:Y:S05]  /*2e40*/  BSYNC.RECONVERGENT B1 ;  /* 0x0000000000017941 */ /* 0x008fea0003800200 */
.L_x_121:
[----:B-1----:R-:W-:Y:S05]  /*2e50*/  FMUL R14, R18, UR9 ;  /* 0x00000009120e7c20 */ /* 0x002fea0008400000 */
[----:B------:R-:W-:Y:S01]  /*2e60*/  F2FP.F16.F32.PACK_AB R14, RZ, R14 ;  /* 0x0000000eff0e723e */ /* 0x000fe200000000ff */
[----:B------:R-:W-:Y:S05]  /*2e70*/  BRA `(.L_x_125) ;  /* 0x0000000000047947 */ /* 0x000fea0003800000 */
.L_x_120:
[----:B------:R-:W-:Y:S02]  /*2e80*/  F2FP.F16.F32.PACK_AB R14, RZ, R18 ;  /* 0x00000012ff0e723e */ /* 0x000fe400000000ff */
.L_x_125:
[----:B------:R-:W-:Y:S01]  /*2e90*/  MOV R7, R17 ;  /* 0x0000001100077202 */ /* 0x000fe20000000f00 */
[----:B------:R-:W-:Y:S06]  /*2ea0*/  BRA.U !UP0, `(.L_x_119) ;  /* 0x0000000108347547 */ /* 0x000fec000b800000 */
[----:B------:R-:W-:Y:S02]  /*2eb0*/  HSETP2.NEU.AND P1, PT, R14.H0_H0, RZ.H0_H0, PT ;  /* 0x200000ff0e007234 */ /* 0x000fe40003f2d800 */
[----:B------:R-:W-:Y:S11]  /*2ec0*/  MOV R7, R17 ;  /* 0x0000001100077202 */ /* 0x000ff60000000f00 */
[----:B------:R-:W-:Y:S05]  /*2ed0*/  @P1 BRA `(.L_x_119) ;  /* 0x0000000000281947 */ /* 0x000fea0003800000 */
[C---:B------:R-:W-:Y:S01]  /*2ee0*/  FSETP.GT.AND P3, PT, R18.reuse, RZ, PT ;  /* 0x000000ff1200720b */ /* 0x040fe20003f64000 */
[----:B------:R-:W-:Y:S11]  /*2ef0*/  IMAD.MOV.U32 R7, RZ, RZ, R17 ;  /* 0x000000ffff077224 */ /* 0x000ff600078e0011 */
[----:B------:R-:W-:Y:S01]  /*2f00*/  @!UPT UIADD3 URZ, UPT, UPT, URZ, URZ, URZ ;  /* 0x000000fffffff290 */ /* 0x000fe2000fffe0ff */
[C---:B------:R-:W-:Y:S01]  /*2f10*/  @P3 FADD R14, R18.reuse, 1 ;  /* 0x3f800000120e3421 */ /* 0x040fe20000000000 */
[----:B------:R-:W-:Y:S04]  /*2f20*/  @!P3 FADD R18, R18, -1 ;  /* 0xbf8000001212b421 */ /* 0x000fe80000000000 */
[CC--:B------:R-:W-:Y:S02]  /*2f30*/  @P3 FSETP.GEU.AND P2, PT, R14.reuse, R9.reuse, PT ;  /* 0x000000090e00320b */ /* 0x0c0fe40003f4e000 */
[----:B------:R-:W-:Y:S02]  /*2f40*/  @!P3 FSETP.GEU.AND P1, PT, R15, R18, PT ;  /* 0x000000120f00b20b */ /* 0x000fe40003f2e000 */
[----:B------:R-:W-:Y:S02]  /*2f50*/  @P3 FSEL R14, R14, R9, !P2 ;  /* 0x000000090e0e3208 */ /* 0x000fe40005000000 */
[----:B------:R-:W-:Y:S04]  /*2f60*/  @!P3 FSEL R14, R18, R15, !P1 ;  /* 0x0000000f120eb208 */ /* 0x000fe80004800000 */
[----:B------:R-:W-:Y:S02]  /*2f70*/  F2FP.F16.F32.PACK_AB R14, RZ, R14 ;  /* 0x0000000eff0e723e */ /* 0x000fe400000000ff */
.L_x_119:
[----:B---3--:R-:W-:Y:S05]  /*2f80*/  BSYNC.RECONVERGENT B2 ;  /* 0x0000000000027941 */ /* 0x008fea0003800200 */
.L_x_117:
[C---:B------:R-:W-:Y:S04]  /*2f90*/  LEA R2, P1, R13.reuse, UR4, 0x1 ;  /* 0x000000040d027c11 */ /* 0x040fe8000f8208ff */
[--C-:B------:R-:W-:Y:S02]  /*2fa0*/  LEA.HI.X R3, R13, UR5, R12.reuse, 0x1, P1 ;  /* 0x000000050d037c11 */ /* 0x100fe400088f0c0c */
[----:B------:R-:W-:Y:S03]  /*2fb0*/  IADD3 R13, P1, PT, R16, R13, RZ ;  /* 0x0000000d100d7210 */ /* 0x000fe60007f3e0ff */
[----:B------:R1:W-:Y:S02]  /*2fc0*/  STG.E.U16 desc[UR18][R2.64], R14 ;  /* 0x0000000e02007986 */ /* 0x0003e4000c101512 */
[----:B------:R-:W-:Y:S01]  /*2fd0*/  IMAD.X R12, RZ, RZ, R12, P1 ;  /* 0x000000ffff0c7224 */ /* 0x000fe200008e060c */
[----:B------:R-:W-:Y:S04]  /*2fe0*/  ISETP.GE.U32.AND P1, PT, R13, UR6, PT ;  /* 0x000000060d007c0c */ /* 0x000fe8000bf26070 */
[----:B------:R-:W-:Y:S11]  /*2ff0*/  ISETP.GE.U32.AND.EX P1, PT, R12, UR7, PT, P1 ;  /* 0x000000070c007c0c */ /* 0x000ff6000bf26110 */
[----:B------:R-:W-:Y:S02]  /*3000*/  @!UPT UIADD3 URZ, UPT, UPT, URZ, URZ, URZ ;  /* 0x000000fffffff290 */ /* 0x000fe4000fffe0ff */
[----:B------:R-:W-:Y:S05]  /*3010*/  @!P1 BRA `(.L_x_126) ;  /* 0xfffffff800209947 */ /* 0x000fea000383ffff */
[----:B------:R-:W-:Y:S05]  /*3020*/  BSYNC.RECONVERGENT B3 ;  /* 0x0000000000037941 */ /* 0x000fea0003800200 */
.L_x_116:
[----:B------:R-:W-:Y:S05]  /*3030*/  EXIT ;  /* 0x000000000000794d */ /* 0x000fea0003800000 */
.L_x_127:
        /* <DEDUP_REMOVED lines=12> */
.L_x_130:


//--------------------- .nv.global.init           --------------------------
	.section	.nv.global.init,"aw",@progbits
	.align	4
.nv.global.init:
	.type		mrg32k3aM1SubSeq,@object
	.size		mrg32k3aM1SubSeq,(mrg32k3aM2SubSeq - mrg32k3aM1SubSeq)
mrg32k3aM1SubSeq:
        /*0000*/ 	.byte	0x0b, 0xcc, 0xee, 0x04, 0x73, 0x29, 0x8b, 0x6f, 0xf6, 0x53, 0x03, 0xf6, 0x23, 0xf6, 0xea, 0xda
        /* <DEDUP_REMOVED lines=125> */
	.type		mrg32k3aM2SubSeq,@object
	.size		mrg32k3aM2SubSeq,(mrg32k3aM1 - mrg32k3aM2SubSeq)
mrg32k3aM2SubSeq:
        /* <DEDUP_REMOVED lines=126> */
	.type		mrg32k3aM1,@object
	.size		mrg32k3aM1,(mrg32k3aM1Seq - mrg32k3aM1)
mrg32k3aM1:
        /* <DEDUP_REMOVED lines=144> */
	.type		mrg32k3aM1Seq,@object
	.size		mrg32k3aM1Seq,(mrg32k3aM2 - mrg32k3aM1Seq)
mrg32k3aM1Seq:
        /* <DEDUP_REMOVED lines=144> */
	.type		mrg32k3aM2,@object
	.size		mrg32k3aM2,(mrg32k3aM2Seq - mrg32k3aM2)
mrg32k3aM2:
        /* <DEDUP_REMOVED lines=144> */
	.type		mrg32k3aM2Seq,@object
	.size		mrg32k3aM2Seq,(precalc_xorwow_matrix - mrg32k3aM2Seq)
mrg32k3aM2Seq:
        /* <DEDUP_REMOVED lines=144> */
	.type		precalc_xorwow_matrix,@object
	.size		precalc_xorwow_matrix,(precalc_xorwow_offset_matrix - precalc_xorwow_matrix)
precalc_xorwow_matrix:
        /* <DEDUP_REMOVED lines=6400> */
	.type		precalc_xorwow_offset_matrix,@object
	.size		precalc_xorwow_offset_matrix,(.L_1 - precalc_xorwow_offset_matrix)
precalc_xorwow_offset_matrix:
        /* <DEDUP_REMOVED lines=6400> */
.L_1:


//--------------------- .nv.shared.reserved.0     --------------------------
	.section	.nv.shared.reserved.0,"aw",@nobits
	.weak		__nv_reservedSMEM_offset_0_alias
	.size		__nv_reservedSMEM_offset_0_alias, 0, 64
	.other		__nv_reservedSMEM_offset_0_alias,@"STO_CUDA_RESERVED_SHARED STV_DEFAULT"
__nv_reservedSMEM_offset_0_alias:
	.zero		0
	.zero		64


//--------------------- .nv.global                --------------------------
	.section	.nv.global,"aw",@nobits
.nv.global:
	.type		_ZN30_INTERNAL_ae14a60c_4_k_cu_main4cute1_E,@object
	.size		_ZN30_INTERNAL_ae14a60c_4_k_cu_main4cute1_E,(_ZN30_INTERNAL_ae14a60c_4_k_cu_main4cuda3std3__45__cpo6cbeginE - _ZN30_INTERNAL_ae14a60c_4_k_cu_main4cute1_E)
_ZN30_INTERNAL_ae14a60c_4_k_cu_main4cute1_E:
	.zero		1
	.type		_ZN30_INTERNAL_ae14a60c_4_k_cu_main4cuda3std3__45__cpo6cbeginE,@object
	.size		_ZN30_INTERNAL_ae14a60c_4_k_cu_main4cuda3std3__45__cpo6cbeginE,(_ZN30_INTERNAL_ae14a60c_4_k_cu_main4cuda3std3__48in_placeE - _ZN30_INTERNAL_ae14a60c_4_k_cu_main4cuda3std3__45__cpo6cbeginE)
_ZN30_INTERNAL_ae14a60c_4_k_cu_main4cuda3std3__45__cpo6cbeginE:
	.zero		1
	.type		_ZN30_INTERNAL_ae14a60c_4_k_cu_main4cuda3std3__48in_placeE,@object
	.size		_ZN30_INTERNAL_ae14a60c_4_k_cu_main4cuda3std3__48in_placeE,(_ZN30_INTERNAL_ae14a60c_4_k_cu_main4cuda3std6ranges3__45__cpo9iter_moveE - _ZN30_INTERNAL_ae14a60c_4_k_cu_main4cuda3std3__48in_placeE)
_ZN30_INTERNAL_ae14a60c_4_k_cu_main4cuda3std3__48in_placeE:
	.zero		1
	.type		_ZN30_INTERNAL_ae14a60c_4_k_cu_main4cuda3std6ranges3__45__cpo9iter_moveE,@object
	.size		_ZN30_INTERNAL_ae14a60c_4_k_cu_main4cuda3std6ranges3__45__cpo9iter_moveE,(_ZN30_INTERNAL_ae14a60c_4_k_cu_main4cuda3std3__45__cpo5beginE - _ZN30_INTERNAL_ae14a60c_4_k_cu_main4cuda3std6ranges3__45__cpo9iter_moveE)
_ZN30_INTERNAL_ae14a60c_4_k_cu_main4cuda3std6ranges3__45__cpo9iter_moveE:
	.zero		1
	.type		_ZN30_INTERNAL_ae14a60c_4_k_cu_main4cuda3std3__45__cpo5beginE,@object
	.size		_ZN30_INTERNAL_ae14a60c_4_k_cu_main4cuda3std3__45__cpo5beginE,(_ZN30_INTERNAL_ae14a60c_4_k_cu_main4cuda3std3__432_GLOBAL__N__ae14a60c_4_k_cu_main6ignoreE - _ZN30_INTERNAL_ae14a60c_4_k_cu_main4cuda3std3__45__cpo5beginE)
_ZN30_INTERNAL_ae14a60c_4_k_cu_main4cuda3std3__45__cpo5beginE:
	.zero		1
	.type		_ZN30_INTERNAL_ae14a60c_4_k_cu_main4cuda3std3__432_GLOBAL__N__ae14a60c_4_k_cu_main6ignoreE,@object
	.size		_ZN30_INTERNAL_ae14a60c_4_k_cu_main4cuda3std3__432_GLOBAL__N__ae14a60c_4_k_cu_main6ignoreE,(_ZN30_INTERNAL_ae14a60c_4_k_cu_main4cute7productE - _ZN30_INTERNAL_ae14a60c_4_k_cu_main4cuda3std3__432_GLOBAL__N__ae14a60c_4_k_cu_main6ignoreE)
_ZN30_INTERNAL_ae14a60c_4_k_cu_main4cuda3std3__432_GLOBAL__N__ae14a60c_4_k_cu_main6ignoreE:
	.zero		1
	.type		_ZN30_INTERNAL_ae14a60c_4_k_cu_main4cute7productE,@object
	.size		_ZN30_INTERNAL_ae14a60c_4_k_cu_main4cute7productE,(_ZN30_INTERNAL_ae14a60c_4_k_cu_main4cuda3std3__45__cpo3endE - _ZN30_INTERNAL_ae14a60c_4_k_cu_main4cute7productE)
_ZN30_INTERNAL_ae14a60c_4_k_cu_main4cute7productE:
	.zero		1
	.type		_ZN30_INTERNAL_ae14a60c_4_k_cu_main4cuda3std3__45__cpo3endE,@object
	.size		_ZN30_INTERNAL_ae14a60c_4_k_cu_main4cuda3std3__45__cpo3endE,(_ZN30_INTERNAL_ae14a60c_4_k_cu_main4cuda3std3__419piecewise_constructE - _ZN30_INTERNAL_ae14a60c_4_k_cu_main4cuda3std3__45__cpo3endE)
_ZN30_INTERNAL_ae14a60c_4_k_cu_main4cuda3std3__45__cpo3endE:
	.zero		1
	.type		_ZN30_INTERNAL_ae14a60c_4_k_cu_main4cuda3std3__419piecewise_constructE,@object
	.size		_ZN30_INTERNAL_ae14a60c_4_k_cu_main4cuda3std3__419piecewise_constructE,(_ZN30_INTERNAL_ae14a60c_4_k_cu_main4cuda3std3__45__cpo4cendE - _ZN30_INTERNAL_ae14a60c_4_k_cu_main4cuda3std3__419piecewise_constructE)
_ZN30_INTERNAL_ae14a60c_4_k_cu_main4cuda3std3__419piecewise_constructE:
	.zero		1
	.type		_ZN30_INTERNAL_ae14a60c_4_k_cu_main4cuda3std3__45__cpo4cendE,@object
	.size		_ZN30_INTERNAL_ae14a60c_4_k_cu_main4cuda3std3__45__cpo4cendE,(_ZN30_INTERNAL_ae14a60c_4_k_cu_main4cuda3std6ranges3__45__cpo4swapE - _ZN30_INTERNAL_ae14a60c_4_k_cu_main4cuda3std3__45__cpo4cendE)
_ZN30_INTERNAL_ae14a60c_4_k_cu_main4cuda3std3__45__cpo4cendE:
	.zero		1
	.type		_ZN30_INTERNAL_ae14a60c_4_k_cu_main4cuda3std6ranges3__45__cpo4swapE,@object
	.size		_ZN30_INTERNAL_ae14a60c_4_k_cu_main4cuda3std6ranges3__45__cpo4swapE,(.L_16 - _ZN30_INTERNAL_ae14a60c_4_k_cu_main4cuda3std6ranges3__45__cpo4swapE)
_ZN30_INTERNAL_ae14a60c_4_k_cu_main4cuda3std6ranges3__45__cpo4swapE:
	.zero		1
.L_16:


//--------------------- .nv.constant0._ZN7cutlass9reference6device6kernel27BlockCompareRelativelyEqualINS_6half_tEEEvPiPKT_S8_mS6_S6_ --------------------------
	.section	.nv.constant0._ZN7cutlass9reference6device6kernel27BlockCompareRelativelyEqualINS_6half_tEEEvPiPKT_S8_mS6_S6_,"a",@progbits
	.sectionflags	@""
	.align	4
.nv.constant0._ZN7cutlass9reference6device6kernel27BlockCompareRelativelyEqualINS_6half_tEEEvPiPKT_S8_mS6_S6_:
	.zero		932


//--------------------- .nv.constant0._ZN7cutlass9reference6device6kernel17GemmPlanarComplexINS_6half_tENS_6layout11ColumnMajorES4_S6_S4_S6_ffNS_16NumericConverterIS4_fLNS_15FloatRoundStyleE2EEENS_12multiply_addINS_7complexIfEESC_SC_EEEEvNS_4gemm9GemmCoordENSB_IT5_EENS_22TensorRefPlanarComplexIT_T0_EENS_16ComplexTransformENSI_IT1_T2_EESM_SH_NSI_IT3_T4_EESS_NSB_IT6_EE --------------------------
	.section	.nv.constant0._ZN7cutlass9reference6device6kernel17GemmPlanarComplexINS_6half_tENS_6layout11ColumnMajorES4_S6_S4_S6_ffNS_16NumericConverterIS4_fLNS_15FloatRoundStyleE2EEENS_12multiply_addINS_7complexIfEESC_SC_EEEEvNS_4gemm9GemmCoordENSB_IT5_EENS_22TensorRefPlanarComplexIT_T0_EENS_16ComplexTransformENSI_IT1_T2_EESM_SH_NSI_IT3_T4_EESS_NSB_IT6_EE,"a",@progbits
	.sectionflags	@""
	.align	4
.nv.constant0._ZN7cutlass9reference6device6kernel17GemmPlanarComplexINS_6half_tENS_6layout11ColumnMajorES4_S6_S4_S6_ffNS_16NumericConverterIS4_fLNS_15FloatRoundStyleE2EEENS_12multiply_addINS_7complexIfEESC_SC_EEEEvNS_4gemm9GemmCoordENSB_IT5_EENS_22TensorRefPlanarComplexIT_T0_EENS_16ComplexTransformENSI_IT1_T2_EESM_SH_NSI_IT3_T4_EESS_NSB_IT6_EE:
	.zero		1048


//--------------------- .nv.constant0._ZN7cutlass9reference6device6kernel12BlockForEachINS_6half_tENS1_6detail17RandomUniformFuncIS4_EEEEvPT_mNT0_6ParamsE --------------------------
	.section	.nv.constant0._ZN7cutlass9reference6device6kernel12BlockForEachINS_6half_tENS1_6detail17RandomUniformFuncIS4_EEEEvPT_mNT0_6ParamsE,"a",@progbits
	.sectionflags	@""
	.align	4
.nv.constant0._ZN7cutlass9reference6device6kernel12BlockForEachINS_6half_tENS1_6detail17RandomUniformFuncIS4_EEEEvPT_mNT0_6ParamsE:
	.zero		960


//--------------------- SYMBOLS --------------------------

	.type		.nv.reservedSmem.offset0,@object
	.size		.nv.reservedSmem.offset0,0x4
